//
// Generated by NVIDIA NVVM Compiler
//
// Compiler Build ID: CL-36424714
// Cuda compilation tools, release 13.0, V13.0.88
// Based on NVVM 20.0.0
//

.version 9.0
.target sm_100
.address_size 64

	// .globl	_Z19OnlineSoftmaxKernelPfi
// _ZZ25SgemmOptimizedSmallKernelILi32EEvPfS0_S0_ibfE5smemA has been demoted
// _ZZ25SgemmOptimizedSmallKernelILi32EEvPfS0_S0_ibfE5smemB has been demoted
// _ZZ25SgemmOptimizedSmallKernelILi64EEvPfS0_S0_ibfE5smemA has been demoted
// _ZZ25SgemmOptimizedSmallKernelILi64EEvPfS0_S0_ibfE5smemB has been demoted
// _ZZ25SgemmOptimizedLargeKernelILi64EEvPfS0_S0_ibfE5smemA has been demoted
// _ZZ25SgemmOptimizedLargeKernelILi64EEvPfS0_S0_ibfE5smemB has been demoted
.extern .shared .align 16 .b8 shared_data[];

.visible .entry _Z19OnlineSoftmaxKernelPfi(
	.param .u64 .ptr .align 1 _Z19OnlineSoftmaxKernelPfi_param_0,
	.param .u32 _Z19OnlineSoftmaxKernelPfi_param_1
)
{
	.reg .pred 	%p<25>;
	.reg .b32 	%r<85>;
	.reg .b32 	%f<267>;
	.reg .b64 	%rd<7>;

	ld.param.u64 	%rd2, [_Z19OnlineSoftmaxKernelPfi_param_0];
	ld.param.u32 	%r27, [_Z19OnlineSoftmaxKernelPfi_param_1];
	cvta.to.global.u64 	%rd1, %rd2;
	mov.u32 	%r1, %ctaid.x;
	mov.u32 	%r84, %tid.x;
	and.b32  	%r3, %r84, 31;
	setp.lt.s32 	%p1, %r27, 1;
	mov.f32 	%f250, 0f00000000;
	mov.f32 	%f251, 0fFF800000;
	@%p1 bra 	$L__BB0_3;
	mul.lo.s32 	%r4, %r27, %r1;
	mov.f32 	%f248, 0fFF800000;
	mov.f32 	%f250, 0f00000000;
	mov.b32 	%r82, 0;
	mov.u32 	%r5, %ntid.x;
$L__BB0_2:
	add.s32 	%r29, %r82, %r4;
	mul.wide.s32 	%rd3, %r29, 4;
	add.s64 	%rd4, %rd1, %rd3;
	ld.global.f32 	%f43, [%rd4];
	max.f32 	%f251, %f248, %f43;
	sub.f32 	%f44, %f248, %f251;
	fma.rn.f32 	%f45, %f44, 0f3BBB989D, 0f3F000000;
	cvt.sat.f32.f32 	%f46, %f45;
	mov.f32 	%f47, 0f4B400001;
	mov.f32 	%f48, 0f437C0000;
	fma.rm.f32 	%f49, %f46, %f48, %f47;
	add.f32 	%f50, %f49, 0fCB40007F;
	neg.f32 	%f51, %f50;
	fma.rn.f32 	%f52, %f44, 0f3FB8AA3B, %f51;
	fma.rn.f32 	%f53, %f44, 0f32A57060, %f52;
	mov.b32 	%r30, %f49;
	shl.b32 	%r31, %r30, 23;
	mov.b32 	%f54, %r31;
	ex2.approx.ftz.f32 	%f55, %f53;
	mul.f32 	%f56, %f55, %f54;
	mul.f32 	%f57, %f250, %f56;
	sub.f32 	%f58, %f43, %f251;
	fma.rn.f32 	%f59, %f58, 0f3BBB989D, 0f3F000000;
	cvt.sat.f32.f32 	%f60, %f59;
	fma.rm.f32 	%f61, %f60, %f48, %f47;
	add.f32 	%f62, %f61, 0fCB40007F;
	neg.f32 	%f63, %f62;
	fma.rn.f32 	%f64, %f58, 0f3FB8AA3B, %f63;
	fma.rn.f32 	%f65, %f58, 0f32A57060, %f64;
	mov.b32 	%r32, %f61;
	shl.b32 	%r33, %r32, 23;
	mov.b32 	%f66, %r33;
	ex2.approx.ftz.f32 	%f67, %f65;
	fma.rn.f32 	%f250, %f67, %f66, %f57;
	add.s32 	%r82, %r82, %r5;
	setp.lt.s32 	%p2, %r82, %r27;
	mov.f32 	%f248, %f251;
	@%p2 bra 	$L__BB0_2;
$L__BB0_3:
	mov.b32 	%r34, %f251;
	shfl.sync.down.b32	%r8|%p3, %r34, 16, 31, -1;
	mov.b32 	%r35, %f250;
	shfl.sync.down.b32	%r9|%p4, %r35, 16, 31, -1;
	setp.gt.u32 	%p5, %r3, 15;
	@%p5 bra 	$L__BB0_5;
	mov.b32 	%f68, %r9;
	mov.b32 	%f69, %r8;
	max.f32 	%f7, %f251, %f69;
	sub.f32 	%f70, %f251, %f7;
	fma.rn.f32 	%f71, %f70, 0f3BBB989D, 0f3F000000;
	cvt.sat.f32.f32 	%f72, %f71;
	mov.f32 	%f73, 0f4B400001;
	mov.f32 	%f74, 0f437C0000;
	fma.rm.f32 	%f75, %f72, %f74, %f73;
	add.f32 	%f76, %f75, 0fCB40007F;
	neg.f32 	%f77, %f76;
	fma.rn.f32 	%f78, %f70, 0f3FB8AA3B, %f77;
	fma.rn.f32 	%f79, %f70, 0f32A57060, %f78;
	mov.b32 	%r36, %f75;
	shl.b32 	%r37, %r36, 23;
	mov.b32 	%f80, %r37;
	ex2.approx.ftz.f32 	%f81, %f79;
	mul.f32 	%f82, %f81, %f80;
	sub.f32 	%f83, %f69, %f7;
	fma.rn.f32 	%f84, %f83, 0f3BBB989D, 0f3F000000;
	cvt.sat.f32.f32 	%f85, %f84;
	fma.rm.f32 	%f86, %f85, %f74, %f73;
	add.f32 	%f87, %f86, 0fCB40007F;
	neg.f32 	%f88, %f87;
	fma.rn.f32 	%f89, %f83, 0f3FB8AA3B, %f88;
	fma.rn.f32 	%f90, %f83, 0f32A57060, %f89;
	mov.b32 	%r38, %f86;
	shl.b32 	%r39, %r38, 23;
	mov.b32 	%f91, %r39;
	ex2.approx.ftz.f32 	%f92, %f90;
	mul.f32 	%f93, %f92, %f91;
	mul.f32 	%f94, %f93, %f68;
	fma.rn.f32 	%f250, %f250, %f82, %f94;
	mov.f32 	%f251, %f7;
$L__BB0_5:
	mov.b32 	%r40, %f251;
	shfl.sync.down.b32	%r10|%p6, %r40, 8, 31, -1;
	mov.b32 	%r41, %f250;
	shfl.sync.down.b32	%r11|%p7, %r41, 8, 31, -1;
	setp.gt.u32 	%p8, %r3, 7;
	@%p8 bra 	$L__BB0_7;
	mov.b32 	%f95, %r11;
	mov.b32 	%f96, %r10;
	max.f32 	%f11, %f251, %f96;
	sub.f32 	%f97, %f251, %f11;
	fma.rn.f32 	%f98, %f97, 0f3BBB989D, 0f3F000000;
	cvt.sat.f32.f32 	%f99, %f98;
	mov.f32 	%f100, 0f4B400001;
	mov.f32 	%f101, 0f437C0000;
	fma.rm.f32 	%f102, %f99, %f101, %f100;
	add.f32 	%f103, %f102, 0fCB40007F;
	neg.f32 	%f104, %f103;
	fma.rn.f32 	%f105, %f97, 0f3FB8AA3B, %f104;
	fma.rn.f32 	%f106, %f97, 0f32A57060, %f105;
	mov.b32 	%r42, %f102;
	shl.b32 	%r43, %r42, 23;
	mov.b32 	%f107, %r43;
	ex2.approx.ftz.f32 	%f108, %f106;
	mul.f32 	%f109, %f108, %f107;
	sub.f32 	%f110, %f96, %f11;
	fma.rn.f32 	%f111, %f110, 0f3BBB989D, 0f3F000000;
	cvt.sat.f32.f32 	%f112, %f111;
	fma.rm.f32 	%f113, %f112, %f101, %f100;
	add.f32 	%f114, %f113, 0fCB40007F;
	neg.f32 	%f115, %f114;
	fma.rn.f32 	%f116, %f110, 0f3FB8AA3B, %f115;
	fma.rn.f32 	%f117, %f110, 0f32A57060, %f116;
	mov.b32 	%r44, %f113;
	shl.b32 	%r45, %r44, 23;
	mov.b32 	%f118, %r45;
	ex2.approx.ftz.f32 	%f119, %f117;
	mul.f32 	%f120, %f119, %f118;
	mul.f32 	%f121, %f120, %f95;
	fma.rn.f32 	%f250, %f250, %f109, %f121;
	mov.f32 	%f251, %f11;
$L__BB0_7:
	mov.b32 	%r46, %f251;
	shfl.sync.down.b32	%r12|%p9, %r46, 4, 31, -1;
	mov.b32 	%r47, %f250;
	shfl.sync.down.b32	%r13|%p10, %r47, 4, 31, -1;
	setp.gt.u32 	%p11, %r3, 3;
	@%p11 bra 	$L__BB0_9;
	mov.b32 	%f122, %r13;
	mov.b32 	%f123, %r12;
	max.f32 	%f15, %f251, %f123;
	sub.f32 	%f124, %f251, %f15;
	fma.rn.f32 	%f125, %f124, 0f3BBB989D, 0f3F000000;
	cvt.sat.f32.f32 	%f126, %f125;
	mov.f32 	%f127, 0f4B400001;
	mov.f32 	%f128, 0f437C0000;
	fma.rm.f32 	%f129, %f126, %f128, %f127;
	add.f32 	%f130, %f129, 0fCB40007F;
	neg.f32 	%f131, %f130;
	fma.rn.f32 	%f132, %f124, 0f3FB8AA3B, %f131;
	fma.rn.f32 	%f133, %f124, 0f32A57060, %f132;
	mov.b32 	%r48, %f129;
	shl.b32 	%r49, %r48, 23;
	mov.b32 	%f134, %r49;
	ex2.approx.ftz.f32 	%f135, %f133;
	mul.f32 	%f136, %f135, %f134;
	sub.f32 	%f137, %f123, %f15;
	fma.rn.f32 	%f138, %f137, 0f3BBB989D, 0f3F000000;
	cvt.sat.f32.f32 	%f139, %f138;
	fma.rm.f32 	%f140, %f139, %f128, %f127;
	add.f32 	%f141, %f140, 0fCB40007F;
	neg.f32 	%f142, %f141;
	fma.rn.f32 	%f143, %f137, 0f3FB8AA3B, %f142;
	fma.rn.f32 	%f144, %f137, 0f32A57060, %f143;
	mov.b32 	%r50, %f140;
	shl.b32 	%r51, %r50, 23;
	mov.b32 	%f145, %r51;
	ex2.approx.ftz.f32 	%f146, %f144;
	mul.f32 	%f147, %f146, %f145;
	mul.f32 	%f148, %f147, %f122;
	fma.rn.f32 	%f250, %f250, %f136, %f148;
	mov.f32 	%f251, %f15;
$L__BB0_9:
	mov.b32 	%r52, %f251;
	shfl.sync.down.b32	%r14|%p12, %r52, 2, 31, -1;
	mov.b32 	%r53, %f250;
	shfl.sync.down.b32	%r15|%p13, %r53, 2, 31, -1;
	setp.gt.u32 	%p14, %r3, 1;
	@%p14 bra 	$L__BB0_11;
	mov.b32 	%f149, %r15;
	mov.b32 	%f150, %r14;
	max.f32 	%f19, %f251, %f150;
	sub.f32 	%f151, %f251, %f19;
	fma.rn.f32 	%f152, %f151, 0f3BBB989D, 0f3F000000;
	cvt.sat.f32.f32 	%f153, %f152;
	mov.f32 	%f154, 0f4B400001;
	mov.f32 	%f155, 0f437C0000;
	fma.rm.f32 	%f156, %f153, %f155, %f154;
	add.f32 	%f157, %f156, 0fCB40007F;
	neg.f32 	%f158, %f157;
	fma.rn.f32 	%f159, %f151, 0f3FB8AA3B, %f158;
	fma.rn.f32 	%f160, %f151, 0f32A57060, %f159;
	mov.b32 	%r54, %f156;
	shl.b32 	%r55, %r54, 23;
	mov.b32 	%f161, %r55;
	ex2.approx.ftz.f32 	%f162, %f160;
	mul.f32 	%f163, %f162, %f161;
	sub.f32 	%f164, %f150, %f19;
	fma.rn.f32 	%f165, %f164, 0f3BBB989D, 0f3F000000;
	cvt.sat.f32.f32 	%f166, %f165;
	fma.rm.f32 	%f167, %f166, %f155, %f154;
	add.f32 	%f168, %f167, 0fCB40007F;
	neg.f32 	%f169, %f168;
	fma.rn.f32 	%f170, %f164, 0f3FB8AA3B, %f169;
	fma.rn.f32 	%f171, %f164, 0f32A57060, %f170;
	mov.b32 	%r56, %f167;
	shl.b32 	%r57, %r56, 23;
	mov.b32 	%f172, %r57;
	ex2.approx.ftz.f32 	%f173, %f171;
	mul.f32 	%f174, %f173, %f172;
	mul.f32 	%f175, %f174, %f149;
	fma.rn.f32 	%f250, %f250, %f163, %f175;
	mov.f32 	%f251, %f19;
$L__BB0_11:
	mov.b32 	%r58, %f251;
	shfl.sync.down.b32	%r16|%p15, %r58, 1, 31, -1;
	mov.b32 	%r59, %f250;
	shfl.sync.down.b32	%r17|%p16, %r59, 1, 31, -1;
	setp.ne.s32 	%p17, %r3, 0;
	@%p17 bra 	$L__BB0_13;
	mov.b32 	%f176, %r17;
	mov.b32 	%f177, %r16;
	max.f32 	%f23, %f251, %f177;
	sub.f32 	%f178, %f251, %f23;
	fma.rn.f32 	%f179, %f178, 0f3BBB989D, 0f3F000000;
	cvt.sat.f32.f32 	%f180, %f179;
	mov.f32 	%f181, 0f4B400001;
	mov.f32 	%f182, 0f437C0000;
	fma.rm.f32 	%f183, %f180, %f182, %f181;
	add.f32 	%f184, %f183, 0fCB40007F;
	neg.f32 	%f185, %f184;
	fma.rn.f32 	%f186, %f178, 0f3FB8AA3B, %f185;
	fma.rn.f32 	%f187, %f178, 0f32A57060, %f186;
	mov.b32 	%r60, %f183;
	shl.b32 	%r61, %r60, 23;
	mov.b32 	%f188, %r61;
	ex2.approx.ftz.f32 	%f189, %f187;
	mul.f32 	%f190, %f189, %f188;
	sub.f32 	%f191, %f177, %f23;
	fma.rn.f32 	%f192, %f191, 0f3BBB989D, 0f3F000000;
	cvt.sat.f32.f32 	%f193, %f192;
	fma.rm.f32 	%f194, %f193, %f182, %f181;
	add.f32 	%f195, %f194, 0fCB40007F;
	neg.f32 	%f196, %f195;
	fma.rn.f32 	%f197, %f191, 0f3FB8AA3B, %f196;
	fma.rn.f32 	%f198, %f191, 0f32A57060, %f197;
	mov.b32 	%r62, %f194;
	shl.b32 	%r63, %r62, 23;
	mov.b32 	%f199, %r63;
	ex2.approx.ftz.f32 	%f200, %f198;
	mul.f32 	%f201, %f200, %f199;
	mul.f32 	%f202, %f201, %f176;
	fma.rn.f32 	%f250, %f250, %f190, %f202;
	mov.f32 	%f251, %f23;
$L__BB0_13:
	setp.ne.s32 	%p18, %r3, 0;
	@%p18 bra 	$L__BB0_15;
	shr.u32 	%r64, %r84, 2;
	mov.u32 	%r65, shared_data;
	add.s32 	%r66, %r65, %r64;
	st.shared.v2.f32 	[%r66], {%f251, %f250};
$L__BB0_15:
	bar.sync 	0;
	setp.gt.u32 	%p19, %r84, 31;
	@%p19 bra 	$L__BB0_22;
	mov.u32 	%r18, %ntid.x;
	shr.u32 	%r67, %r18, 5;
	setp.ge.u32 	%p20, %r84, %r67;
	mov.f32 	%f266, 0f00000000;
	mov.f32 	%f265, 0f7F800000;
	@%p20 bra 	$L__BB0_18;
	shl.b32 	%r68, %r84, 3;
	mov.u32 	%r69, shared_data;
	add.s32 	%r70, %r69, %r68;
	ld.shared.v2.f32 	{%f265, %f266}, [%r70];
$L__BB0_18:
	add.s32 	%r19, %r18, 31;
	setp.lt.u32 	%p21, %r18, 33;
	@%p21 bra 	$L__BB0_21;
	shr.u32 	%r20, %r19, 5;
	mov.b32 	%r83, 1;
	mov.u32 	%r73, shared_data;
	mov.f32 	%f264, %f265;
$L__BB0_20:
	shl.b32 	%r72, %r83, 3;
	add.s32 	%r74, %r73, %r72;
	ld.shared.v2.f32 	{%f205, %f206}, [%r74];
	shl.b32 	%r83, %r83, 1;
	max.f32 	%f265, %f264, %f205;
	sub.f32 	%f207, %f264, %f265;
	fma.rn.f32 	%f208, %f207, 0f3BBB989D, 0f3F000000;
	cvt.sat.f32.f32 	%f209, %f208;
	mov.f32 	%f210, 0f4B400001;
	mov.f32 	%f211, 0f437C0000;
	fma.rm.f32 	%f212, %f209, %f211, %f210;
	add.f32 	%f213, %f212, 0fCB40007F;
	neg.f32 	%f214, %f213;
	fma.rn.f32 	%f215, %f207, 0f3FB8AA3B, %f214;
	fma.rn.f32 	%f216, %f207, 0f32A57060, %f215;
	mov.b32 	%r75, %f212;
	shl.b32 	%r76, %r75, 23;
	mov.b32 	%f217, %r76;
	ex2.approx.ftz.f32 	%f218, %f216;
	mul.f32 	%f219, %f218, %f217;
	sub.f32 	%f220, %f205, %f265;
	fma.rn.f32 	%f221, %f220, 0f3BBB989D, 0f3F000000;
	cvt.sat.f32.f32 	%f222, %f221;
	fma.rm.f32 	%f223, %f222, %f211, %f210;
	add.f32 	%f224, %f223, 0fCB40007F;
	neg.f32 	%f225, %f224;
	fma.rn.f32 	%f226, %f220, 0f3FB8AA3B, %f225;
	fma.rn.f32 	%f227, %f220, 0f32A57060, %f226;
	mov.b32 	%r77, %f223;
	shl.b32 	%r78, %r77, 23;
	mov.b32 	%f228, %r78;
	ex2.approx.ftz.f32 	%f229, %f227;
	mul.f32 	%f230, %f229, %f228;
	mul.f32 	%f231, %f206, %f230;
	fma.rn.f32 	%f266, %f266, %f219, %f231;
	setp.lt.u32 	%p22, %r83, %r20;
	mov.f32 	%f264, %f265;
	@%p22 bra 	$L__BB0_20;
$L__BB0_21:
	st.shared.v2.f32 	[shared_data], {%f265, %f266};
$L__BB0_22:
	bar.sync 	0;
	setp.ge.s32 	%p23, %r84, %r27;
	@%p23 bra 	$L__BB0_25;
	ld.shared.v2.f32 	{%f38, %f37}, [shared_data];
	mul.lo.s32 	%r23, %r27, %r1;
	mov.u32 	%r24, %ntid.x;
$L__BB0_24:
	add.s32 	%r79, %r84, %r23;
	mul.wide.s32 	%rd5, %r79, 4;
	add.s64 	%rd6, %rd1, %rd5;
	ld.global.f32 	%f232, [%rd6];
	sub.f32 	%f233, %f232, %f38;
	fma.rn.f32 	%f234, %f233, 0f3BBB989D, 0f3F000000;
	cvt.sat.f32.f32 	%f235, %f234;
	mov.f32 	%f236, 0f4B400001;
	mov.f32 	%f237, 0f437C0000;
	fma.rm.f32 	%f238, %f235, %f237, %f236;
	add.f32 	%f239, %f238, 0fCB40007F;
	neg.f32 	%f240, %f239;
	fma.rn.f32 	%f241, %f233, 0f3FB8AA3B, %f240;
	fma.rn.f32 	%f242, %f233, 0f32A57060, %f241;
	mov.b32 	%r80, %f238;
	shl.b32 	%r81, %r80, 23;
	mov.b32 	%f243, %r81;
	ex2.approx.ftz.f32 	%f244, %f242;
	mul.f32 	%f245, %f244, %f243;
	div.rn.f32 	%f246, %f245, %f37;
	st.global.f32 	[%rd6], %f246;
	add.s32 	%r84, %r84, %r24;
	setp.lt.s32 	%p24, %r84, %r27;
	@%p24 bra 	$L__BB0_24;
$L__BB0_25:
	ret;

}
	// .globl	_Z25SgemmOptimizedLargeKernelILi64EEvPfS0_S0_ibf
.visible .entry _Z25SgemmOptimizedLargeKernelILi64EEvPfS0_S0_ibf(
	.param .u64 .ptr .align 1 _Z25SgemmOptimizedLargeKernelILi64EEvPfS0_S0_ibf_param_0,
	.param .u64 .ptr .align 1 _Z25SgemmOptimizedLargeKernelILi64EEvPfS0_S0_ibf_param_1,
	.param .u64 .ptr .align 1 _Z25SgemmOptimizedLargeKernelILi64EEvPfS0_S0_ibf_param_2,
	.param .u32 _Z25SgemmOptimizedLargeKernelILi64EEvPfS0_S0_ibf_param_3,
	.param .u8 _Z25SgemmOptimizedLargeKernelILi64EEvPfS0_S0_ibf_param_4,
	.param .f32 _Z25SgemmOptimizedLargeKernelILi64EEvPfS0_S0_ibf_param_5
)
{
	.reg .pred 	%p<98>;
	.reg .b16 	%rs<3>;
	.reg .b32 	%r<223>;
	.reg .b32 	%f<436>;
	.reg .b64 	%rd<96>;
	// demoted variable
	.shared .align 16 .b8 _ZZ25SgemmOptimizedLargeKernelILi64EEvPfS0_S0_ibfE5smemA[18432];
	// demoted variable
	.shared .align 16 .b8 _ZZ25SgemmOptimizedLargeKernelILi64EEvPfS0_S0_ibfE5smemB[18432];
	ld.param.u64 	%rd17, [_Z25SgemmOptimizedLargeKernelILi64EEvPfS0_S0_ibf_param_0];
	ld.param.u64 	%rd18, [_Z25SgemmOptimizedLargeKernelILi64EEvPfS0_S0_ibf_param_1];
	ld.param.u64 	%rd19, [_Z25SgemmOptimizedLargeKernelILi64EEvPfS0_S0_ibf_param_2];
	ld.param.u32 	%r36, [_Z25SgemmOptimizedLargeKernelILi64EEvPfS0_S0_ibf_param_3];
	ld.param.f32 	%f185, [_Z25SgemmOptimizedLargeKernelILi64EEvPfS0_S0_ibf_param_5];
	cvta.to.global.u64 	%rd1, %rd19;
	cvta.to.global.u64 	%rd2, %rd18;
	cvta.to.global.u64 	%rd3, %rd17;
	mov.u32 	%r37, %tid.x;
	mov.u32 	%r38, %tid.y;
	mov.u32 	%r39, %ctaid.y;
	shl.b32 	%r40, %r39, 6;
	shl.b32 	%r2, %r38, 1;
	shl.b32 	%r3, %r37, 3;
	add.s32 	%r4, %r40, %r2;
	mul.lo.s32 	%r5, %r36, %r4;
	add.s32 	%r6, %r5, %r3;
	and.b32  	%r41, %r5, 2;
	setp.eq.s32 	%p5, %r41, 0;
	setp.lt.s32 	%p6, %r4, %r36;
	and.pred  	%p1, %p6, %p5;
	or.b32  	%r7, %r3, 3;
	setp.lt.s32 	%p7, %r7, %r36;
	and.pred  	%p2, %p1, %p7;
	not.pred 	%p8, %p2;
	@%p8 bra 	$L__BB1_2;
	mul.wide.s32 	%rd21, %r6, 4;
	add.s64 	%rd22, %rd3, %rd21;
	ld.global.nc.v4.f32 	{%f338, %f337, %f336, %f335}, [%rd22];
	bra.uni 	$L__BB1_10;
$L__BB1_2:
	max.s32 	%r42, %r4, %r3;
	setp.ge.s32 	%p9, %r42, %r36;
	mul.wide.s32 	%rd20, %r6, 4;
	add.s64 	%rd4, %rd3, %rd20;
	mov.f32 	%f338, 0f00000000;
	@%p9 bra 	$L__BB1_4;
	ld.global.nc.f32 	%f338, [%rd4];
$L__BB1_4:
	add.s32 	%r43, %r3, 1;
	max.s32 	%r44, %r4, %r43;
	setp.ge.s32 	%p10, %r44, %r36;
	mov.f32 	%f337, 0f00000000;
	@%p10 bra 	$L__BB1_6;
	ld.global.nc.f32 	%f337, [%rd4+4];
$L__BB1_6:
	add.s32 	%r45, %r3, 2;
	max.s32 	%r46, %r4, %r45;
	setp.ge.s32 	%p11, %r46, %r36;
	mov.f32 	%f336, 0f00000000;
	@%p11 bra 	$L__BB1_8;
	ld.global.nc.f32 	%f336, [%rd4+8];
$L__BB1_8:
	max.s32 	%r47, %r4, %r7;
	setp.ge.s32 	%p12, %r47, %r36;
	mov.f32 	%f335, 0f00000000;
	@%p12 bra 	$L__BB1_10;
	ld.global.nc.f32 	%f335, [%rd4+12];
$L__BB1_10:
	setp.lt.s32 	%p13, %r7, %r36;
	mov.u32 	%r48, _ZZ25SgemmOptimizedLargeKernelILi64EEvPfS0_S0_ibfE5smemA;
	mad.lo.s32 	%r49, %r2, 144, %r48;
	shl.b32 	%r50, %r37, 4;
	add.s32 	%r8, %r49, %r50;
	st.shared.v4.f32 	[%r8], {%f338, %f337, %f336, %f335};
	add.s32 	%r9, %r4, 1;
	add.s32 	%r10, %r5, %r36;
	add.s32 	%r11, %r6, %r36;
	and.b32  	%r51, %r10, 3;
	setp.eq.s32 	%p14, %r51, 0;
	setp.lt.s32 	%p15, %r9, %r36;
	and.pred  	%p3, %p15, %p14;
	and.pred  	%p4, %p3, %p13;
	not.pred 	%p16, %p4;
	@%p16 bra 	$L__BB1_12;
	mul.wide.s32 	%rd24, %r11, 4;
	add.s64 	%rd25, %rd3, %rd24;
	ld.global.nc.v4.f32 	{%f345, %f344, %f343, %f342}, [%rd25];
	bra.uni 	$L__BB1_20;
$L__BB1_12:
	max.s32 	%r52, %r9, %r3;
	setp.ge.s32 	%p17, %r52, %r36;
	mul.wide.s32 	%rd23, %r11, 4;
	add.s64 	%rd5, %rd3, %rd23;
	mov.f32 	%f345, 0f00000000;
	@%p17 bra 	$L__BB1_14;
	ld.global.nc.f32 	%f345, [%rd5];
$L__BB1_14:
	add.s32 	%r53, %r3, 1;
	max.s32 	%r54, %r9, %r53;
	setp.ge.s32 	%p18, %r54, %r36;
	mov.f32 	%f344, 0f00000000;
	@%p18 bra 	$L__BB1_16;
	ld.global.nc.f32 	%f344, [%rd5+4];
$L__BB1_16:
	add.s32 	%r55, %r3, 2;
	max.s32 	%r56, %r9, %r55;
	setp.ge.s32 	%p19, %r56, %r36;
	mov.f32 	%f343, 0f00000000;
	@%p19 bra 	$L__BB1_18;
	ld.global.nc.f32 	%f343, [%rd5+8];
$L__BB1_18:
	max.s32 	%r57, %r9, %r7;
	setp.ge.s32 	%p20, %r57, %r36;
	mov.f32 	%f342, 0f00000000;
	@%p20 bra 	$L__BB1_20;
	ld.global.nc.f32 	%f342, [%rd5+12];
$L__BB1_20:
	st.shared.v4.f32 	[%r8+144], {%f345, %f344, %f343, %f342};
	@%p8 bra 	$L__BB1_22;
	mul.wide.s32 	%rd27, %r6, 4;
	add.s64 	%rd28, %rd2, %rd27;
	ld.global.nc.v4.f32 	{%f352, %f351, %f350, %f349}, [%rd28];
	bra.uni 	$L__BB1_30;
$L__BB1_22:
	max.s32 	%r58, %r4, %r3;
	setp.ge.s32 	%p22, %r58, %r36;
	mul.wide.s32 	%rd26, %r6, 4;
	add.s64 	%rd6, %rd2, %rd26;
	mov.f32 	%f352, 0f00000000;
	@%p22 bra 	$L__BB1_24;
	ld.global.nc.f32 	%f352, [%rd6];
$L__BB1_24:
	add.s32 	%r59, %r3, 1;
	max.s32 	%r60, %r4, %r59;
	setp.ge.s32 	%p23, %r60, %r36;
	mov.f32 	%f351, 0f00000000;
	@%p23 bra 	$L__BB1_26;
	ld.global.nc.f32 	%f351, [%rd6+4];
$L__BB1_26:
	add.s32 	%r61, %r3, 2;
	max.s32 	%r62, %r4, %r61;
	setp.ge.s32 	%p24, %r62, %r36;
	mov.f32 	%f350, 0f00000000;
	@%p24 bra 	$L__BB1_28;
	ld.global.nc.f32 	%f350, [%rd6+8];
$L__BB1_28:
	max.s32 	%r63, %r4, %r7;
	setp.ge.s32 	%p25, %r63, %r36;
	mov.f32 	%f349, 0f00000000;
	@%p25 bra 	$L__BB1_30;
	ld.global.nc.f32 	%f349, [%rd6+12];
$L__BB1_30:
	mov.u32 	%r64, _ZZ25SgemmOptimizedLargeKernelILi64EEvPfS0_S0_ibfE5smemB;
	mad.lo.s32 	%r65, %r2, 144, %r64;
	add.s32 	%r12, %r65, %r50;
	st.shared.v4.f32 	[%r12], {%f352, %f351, %f350, %f349};
	@%p16 bra 	$L__BB1_32;
	mul.wide.s32 	%rd30, %r11, 4;
	add.s64 	%rd31, %rd2, %rd30;
	ld.global.nc.v4.f32 	{%f359, %f358, %f357, %f356}, [%rd31];
	bra.uni 	$L__BB1_40;
$L__BB1_32:
	max.s32 	%r67, %r9, %r3;
	setp.ge.s32 	%p27, %r67, %r36;
	mul.wide.s32 	%rd29, %r11, 4;
	add.s64 	%rd7, %rd2, %rd29;
	mov.f32 	%f359, 0f00000000;
	@%p27 bra 	$L__BB1_34;
	ld.global.nc.f32 	%f359, [%rd7];
$L__BB1_34:
	add.s32 	%r68, %r3, 1;
	max.s32 	%r69, %r9, %r68;
	setp.ge.s32 	%p28, %r69, %r36;
	mov.f32 	%f358, 0f00000000;
	@%p28 bra 	$L__BB1_36;
	ld.global.nc.f32 	%f358, [%rd7+4];
$L__BB1_36:
	add.s32 	%r70, %r3, 2;
	max.s32 	%r71, %r9, %r70;
	setp.ge.s32 	%p29, %r71, %r36;
	mov.f32 	%f357, 0f00000000;
	@%p29 bra 	$L__BB1_38;
	ld.global.nc.f32 	%f357, [%rd7+8];
$L__BB1_38:
	max.s32 	%r72, %r9, %r7;
	setp.ge.s32 	%p30, %r72, %r36;
	mov.f32 	%f356, 0f00000000;
	@%p30 bra 	$L__BB1_40;
	ld.global.nc.f32 	%f356, [%rd7+12];
$L__BB1_40:
	st.shared.v4.f32 	[%r12+144], {%f359, %f358, %f357, %f356};
	bar.sync 	0;
	setp.lt.s32 	%p31, %r36, 65;
	mov.f32 	%f404, 0f00000000;
	mov.f32 	%f405, %f404;
	mov.f32 	%f406, %f404;
	mov.f32 	%f407, %f404;
	mov.f32 	%f408, %f404;
	mov.f32 	%f409, %f404;
	mov.f32 	%f410, %f404;
	mov.f32 	%f411, %f404;
	mov.f32 	%f412, %f404;
	mov.f32 	%f413, %f404;
	mov.f32 	%f414, %f404;
	mov.f32 	%f415, %f404;
	mov.f32 	%f416, %f404;
	mov.f32 	%f417, %f404;
	mov.f32 	%f418, %f404;
	mov.f32 	%f419, %f404;
	@%p31 bra 	$L__BB1_85;
	mov.b32 	%r220, 0;
	mov.b32 	%r219, 1;
	mov.b32 	%r218, 64;
	mov.f32 	%f404, 0f00000000;
	not.pred 	%p33, %p1;
$L__BB1_42:
	add.s32 	%r16, %r7, %r218;
	setp.ge.s32 	%p32, %r16, %r36;
	or.pred  	%p34, %p33, %p32;
	@%p34 bra 	$L__BB1_44;
	add.s32 	%r87, %r5, %r3;
	add.s32 	%r88, %r87, %r218;
	mul.wide.u32 	%rd37, %r88, 4;
	add.s64 	%rd38, %rd3, %rd37;
	ld.global.nc.v4.f32 	{%f382, %f381, %f380, %f379}, [%rd38];
	bra.uni 	$L__BB1_52;
$L__BB1_44:
	add.s32 	%r76, %r218, %r3;
	max.s32 	%r77, %r4, %r76;
	setp.ge.s32 	%p35, %r77, %r36;
	add.s32 	%r78, %r5, %r3;
	add.s32 	%r79, %r78, %r218;
	mul.wide.u32 	%rd32, %r79, 4;
	add.s64 	%rd8, %rd3, %rd32;
	mov.f32 	%f382, 0f00000000;
	@%p35 bra 	$L__BB1_46;
	ld.global.nc.f32 	%f382, [%rd8];
$L__BB1_46:
	add.s32 	%r80, %r16, -2;
	max.s32 	%r81, %r4, %r80;
	setp.ge.s32 	%p36, %r81, %r36;
	mov.f32 	%f381, 0f00000000;
	@%p36 bra 	$L__BB1_48;
	ld.global.nc.f32 	%f381, [%rd8+4];
$L__BB1_48:
	setp.ge.s32 	%p37, %r4, %r36;
	setp.gt.s32 	%p38, %r16, %r36;
	mov.f32 	%f380, 0f00000000;
	or.pred  	%p39, %p37, %p38;
	@%p39 bra 	$L__BB1_50;
	add.s32 	%r82, %r5, %r3;
	add.s32 	%r83, %r82, %r218;
	mul.wide.u32 	%rd33, %r83, 4;
	add.s64 	%rd34, %rd3, %rd33;
	ld.global.nc.f32 	%f380, [%rd34+8];
$L__BB1_50:
	max.s32 	%r84, %r4, %r16;
	setp.ge.s32 	%p40, %r84, %r36;
	mov.f32 	%f379, 0f00000000;
	@%p40 bra 	$L__BB1_52;
	add.s32 	%r85, %r5, %r3;
	add.s32 	%r86, %r85, %r218;
	mul.wide.u32 	%rd35, %r86, 4;
	add.s64 	%rd36, %rd3, %rd35;
	ld.global.nc.f32 	%f379, [%rd36+12];
$L__BB1_52:
	mov.u32 	%r89, %ctaid.x;
	shl.b32 	%r91, %r89, 6;
	add.s32 	%r17, %r91, %r3;
	add.s32 	%r92, %r17, 3;
	mov.u32 	%r93, %tid.x;
	shl.b32 	%r94, %r93, 4;
	mov.u32 	%r95, _ZZ25SgemmOptimizedLargeKernelILi64EEvPfS0_S0_ibfE5smemA;
	add.s32 	%r96, %r95, %r94;
	mad.lo.s32 	%r97, %r219, 9216, %r96;
	mad.lo.s32 	%r18, %r2, 144, %r97;
	st.shared.v4.f32 	[%r18], {%f382, %f381, %f380, %f379};
	add.s32 	%r98, %r218, %r2;
	mul.lo.s32 	%r19, %r98, %r36;
	shr.u32 	%r99, %r19, 1;
	and.b32  	%r100, %r99, 1;
	setp.eq.b32 	%p41, %r100, 1;
	max.s32 	%r101, %r98, %r92;
	setp.ge.s32 	%p42, %r101, %r36;
	or.pred  	%p43, %p42, %p41;
	@%p43 bra 	$L__BB1_54;
	add.s32 	%r127, %r19, %r17;
	mul.wide.s32 	%rd46, %r127, 4;
	add.s64 	%rd47, %rd2, %rd46;
	ld.global.nc.v4.f32 	{%f386, %f387, %f388, %f389}, [%rd47];
	bra.uni 	$L__BB1_62;
$L__BB1_54:
	add.s32 	%r102, %r218, %r2;
	max.s32 	%r103, %r102, %r17;
	setp.ge.s32 	%p44, %r103, %r36;
	add.s32 	%r104, %r19, %r17;
	mul.wide.s32 	%rd39, %r104, 4;
	add.s64 	%rd9, %rd2, %rd39;
	mov.f32 	%f386, 0f00000000;
	@%p44 bra 	$L__BB1_56;
	ld.global.nc.f32 	%f386, [%rd9];
$L__BB1_56:
	add.s32 	%r105, %r218, %r2;
	add.s32 	%r106, %r17, 1;
	max.s32 	%r107, %r105, %r106;
	setp.ge.s32 	%p45, %r107, %r36;
	mov.f32 	%f387, 0f00000000;
	@%p45 bra 	$L__BB1_58;
	add.s32 	%r108, %r19, %r17;
	mul.wide.s32 	%rd40, %r108, 4;
	add.s64 	%rd41, %rd2, %rd40;
	ld.global.nc.f32 	%f387, [%rd41+4];
$L__BB1_58:
	add.s32 	%r109, %r218, %r2;
	add.s32 	%r110, %r17, 2;
	max.s32 	%r111, %r109, %r110;
	setp.ge.s32 	%p46, %r111, %r36;
	mov.f32 	%f388, 0f00000000;
	@%p46 bra 	$L__BB1_60;
	mov.u32 	%r112, %ctaid.x;
	shl.b32 	%r113, %r112, 6;
	add.s32 	%r114, %r113, %r3;
	add.s32 	%r115, %r19, %r114;
	mul.wide.s32 	%rd42, %r115, 4;
	add.s64 	%rd43, %rd2, %rd42;
	ld.global.nc.f32 	%f388, [%rd43+8];
$L__BB1_60:
	add.s32 	%r116, %r218, %r2;
	mov.u32 	%r117, %ctaid.x;
	shl.b32 	%r119, %r117, 6;
	add.s32 	%r120, %r119, %r3;
	add.s32 	%r121, %r120, 3;
	max.s32 	%r122, %r116, %r121;
	setp.ge.s32 	%p47, %r122, %r36;
	mov.f32 	%f389, 0f00000000;
	@%p47 bra 	$L__BB1_62;
	mov.u32 	%r123, %ctaid.x;
	shl.b32 	%r124, %r123, 6;
	add.s32 	%r125, %r124, %r3;
	add.s32 	%r126, %r19, %r125;
	mul.wide.s32 	%rd44, %r126, 4;
	add.s64 	%rd45, %rd2, %rd44;
	ld.global.nc.f32 	%f389, [%rd45+12];
$L__BB1_62:
	setp.lt.s32 	%p48, %r16, %r36;
	mov.u32 	%r128, %tid.x;
	shl.b32 	%r129, %r128, 4;
	mov.u32 	%r130, _ZZ25SgemmOptimizedLargeKernelILi64EEvPfS0_S0_ibfE5smemB;
	add.s32 	%r131, %r130, %r129;
	mad.lo.s32 	%r132, %r219, 9216, %r131;
	mad.lo.s32 	%r20, %r2, 144, %r132;
	st.shared.v4.f32 	[%r20], {%f386, %f387, %f388, %f389};
	and.pred  	%p49, %p3, %p48;
	@%p49 bra 	$L__BB1_71;
	add.s32 	%r133, %r218, %r3;
	max.s32 	%r134, %r9, %r133;
	setp.ge.s32 	%p50, %r134, %r36;
	add.s32 	%r135, %r11, %r218;
	mul.wide.u32 	%rd48, %r135, 4;
	add.s64 	%rd10, %rd3, %rd48;
	mov.f32 	%f396, 0f00000000;
	@%p50 bra 	$L__BB1_65;
	ld.global.nc.f32 	%f396, [%rd10];
$L__BB1_65:
	add.s32 	%r136, %r16, -2;
	max.s32 	%r137, %r9, %r136;
	setp.ge.s32 	%p51, %r137, %r36;
	mov.f32 	%f395, 0f00000000;
	@%p51 bra 	$L__BB1_67;
	add.s32 	%r138, %r11, %r218;
	mul.wide.u32 	%rd49, %r138, 4;
	add.s64 	%rd50, %rd3, %rd49;
	ld.global.nc.f32 	%f395, [%rd50+4];
$L__BB1_67:
	setp.ge.s32 	%p52, %r9, %r36;
	setp.gt.s32 	%p53, %r16, %r36;
	mov.f32 	%f394, 0f00000000;
	or.pred  	%p54, %p52, %p53;
	@%p54 bra 	$L__BB1_69;
	add.s32 	%r139, %r11, %r218;
	mul.wide.u32 	%rd51, %r139, 4;
	add.s64 	%rd52, %rd3, %rd51;
	ld.global.nc.f32 	%f394, [%rd52+8];
$L__BB1_69:
	max.s32 	%r140, %r9, %r16;
	setp.ge.s32 	%p55, %r140, %r36;
	mov.f32 	%f393, 0f00000000;
	@%p55 bra 	$L__BB1_72;
	add.s32 	%r141, %r11, %r218;
	mul.wide.u32 	%rd53, %r141, 4;
	add.s64 	%rd54, %rd3, %rd53;
	ld.global.nc.f32 	%f393, [%rd54+12];
	bra.uni 	$L__BB1_72;
$L__BB1_71:
	add.s32 	%r142, %r11, %r218;
	mul.wide.u32 	%rd55, %r142, 4;
	add.s64 	%rd56, %rd3, %rd55;
	ld.global.nc.v4.f32 	{%f396, %f395, %f394, %f393}, [%rd56];
$L__BB1_72:
	mov.u32 	%r143, %ctaid.x;
	shl.b32 	%r145, %r143, 6;
	add.s32 	%r21, %r145, %r3;
	add.s32 	%r146, %r21, 3;
	st.shared.v4.f32 	[%r18+144], {%f396, %f395, %f394, %f393};
	add.s32 	%r147, %r218, %r2;
	add.s32 	%r22, %r147, 1;
	add.s32 	%r148, %r19, %r36;
	add.s32 	%r23, %r148, %r21;
	and.b32  	%r149, %r148, 3;
	setp.eq.s32 	%p56, %r149, 0;
	max.s32 	%r150, %r22, %r146;
	setp.lt.s32 	%p57, %r150, %r36;
	and.pred  	%p58, %p57, %p56;
	@%p58 bra 	$L__BB1_81;
	max.s32 	%r151, %r22, %r21;
	setp.ge.s32 	%p59, %r151, %r36;
	mul.wide.s32 	%rd57, %r23, 4;
	add.s64 	%rd11, %rd2, %rd57;
	mov.f32 	%f400, 0f00000000;
	@%p59 bra 	$L__BB1_75;
	ld.global.nc.f32 	%f400, [%rd11];
$L__BB1_75:
	add.s32 	%r152, %r21, 1;
	max.s32 	%r153, %r22, %r152;
	setp.ge.s32 	%p60, %r153, %r36;
	mov.f32 	%f401, 0f00000000;
	@%p60 bra 	$L__BB1_77;
	ld.global.nc.f32 	%f401, [%rd11+4];
$L__BB1_77:
	mov.u32 	%r154, %ctaid.x;
	shl.b32 	%r156, %r154, 6;
	add.s32 	%r157, %r156, %r3;
	add.s32 	%r158, %r157, 2;
	max.s32 	%r159, %r22, %r158;
	setp.ge.s32 	%p61, %r159, %r36;
	mov.f32 	%f402, 0f00000000;
	@%p61 bra 	$L__BB1_79;
	ld.global.nc.f32 	%f402, [%rd11+8];
$L__BB1_79:
	mov.u32 	%r160, %ctaid.x;
	shl.b32 	%r162, %r160, 6;
	add.s32 	%r163, %r162, %r3;
	add.s32 	%r164, %r163, 3;
	max.s32 	%r165, %r22, %r164;
	setp.ge.s32 	%p62, %r165, %r36;
	mov.f32 	%f403, 0f00000000;
	@%p62 bra 	$L__BB1_82;
	ld.global.nc.f32 	%f403, [%rd11+12];
	bra.uni 	$L__BB1_82;
$L__BB1_81:
	mul.wide.s32 	%rd58, %r23, 4;
	add.s64 	%rd59, %rd2, %rd58;
	ld.global.nc.v4.f32 	{%f400, %f401, %f402, %f403}, [%rd59];
$L__BB1_82:
	st.shared.v4.f32 	[%r20+144], {%f400, %f401, %f402, %f403};
	bar.sync 	0;
	mov.u32 	%r167, %tid.y;
	shl.b32 	%r168, %r167, 4;
	mov.u32 	%r169, _ZZ25SgemmOptimizedLargeKernelILi64EEvPfS0_S0_ibfE5smemA;
	add.s32 	%r170, %r168, %r169;
	mad.lo.s32 	%r171, %r220, 9216, %r170;
	add.s32 	%r221, %r171, 288;
	mov.b32 	%r222, 288;
	ld.param.s8 	%rs2, [_Z25SgemmOptimizedLargeKernelILi64EEvPfS0_S0_ibf_param_4];
$L__BB1_83:
	setp.eq.s16 	%p63, %rs2, 0;
	mov.u32 	%r172, %tid.x;
	mov.u32 	%r173, %tid.y;
	selp.b32 	%r174, %r172, %r173, %p63;
	shl.b32 	%r175, %r174, 4;
	mov.u32 	%r176, _ZZ25SgemmOptimizedLargeKernelILi64EEvPfS0_S0_ibfE5smemB;
	add.s32 	%r177, %r176, %r175;
	mad.lo.s32 	%r178, %r220, 9216, %r177;
	add.s32 	%r179, %r178, %r222;
	ld.shared.v4.f32 	{%f220, %f221, %f222, %f223}, [%r179+-288];
	ld.shared.v4.f32 	{%f224, %f225, %f226, %f227}, [%r221+-288];
	fma.rn.f32 	%f228, %f220, %f224, %f419;
	fma.rn.f32 	%f229, %f221, %f224, %f418;
	fma.rn.f32 	%f230, %f222, %f224, %f417;
	fma.rn.f32 	%f231, %f223, %f224, %f416;
	fma.rn.f32 	%f232, %f220, %f225, %f415;
	fma.rn.f32 	%f233, %f221, %f225, %f414;
	fma.rn.f32 	%f234, %f222, %f225, %f413;
	fma.rn.f32 	%f235, %f223, %f225, %f412;
	fma.rn.f32 	%f236, %f220, %f226, %f411;
	fma.rn.f32 	%f237, %f221, %f226, %f410;
	fma.rn.f32 	%f238, %f222, %f226, %f409;
	fma.rn.f32 	%f239, %f223, %f226, %f408;
	fma.rn.f32 	%f240, %f220, %f227, %f407;
	fma.rn.f32 	%f241, %f221, %f227, %f406;
	fma.rn.f32 	%f242, %f222, %f227, %f405;
	fma.rn.f32 	%f243, %f223, %f227, %f404;
	ld.shared.v4.f32 	{%f244, %f245, %f246, %f247}, [%r179+-144];
	ld.shared.v4.f32 	{%f248, %f249, %f250, %f251}, [%r221+-144];
	fma.rn.f32 	%f252, %f244, %f248, %f228;
	fma.rn.f32 	%f253, %f245, %f248, %f229;
	fma.rn.f32 	%f254, %f246, %f248, %f230;
	fma.rn.f32 	%f255, %f247, %f248, %f231;
	fma.rn.f32 	%f256, %f244, %f249, %f232;
	fma.rn.f32 	%f257, %f245, %f249, %f233;
	fma.rn.f32 	%f258, %f246, %f249, %f234;
	fma.rn.f32 	%f259, %f247, %f249, %f235;
	fma.rn.f32 	%f260, %f244, %f250, %f236;
	fma.rn.f32 	%f261, %f245, %f250, %f237;
	fma.rn.f32 	%f262, %f246, %f250, %f238;
	fma.rn.f32 	%f263, %f247, %f250, %f239;
	fma.rn.f32 	%f264, %f244, %f251, %f240;
	fma.rn.f32 	%f265, %f245, %f251, %f241;
	fma.rn.f32 	%f266, %f246, %f251, %f242;
	fma.rn.f32 	%f267, %f247, %f251, %f243;
	ld.shared.v4.f32 	{%f268, %f269, %f270, %f271}, [%r179];
	ld.shared.v4.f32 	{%f272, %f273, %f274, %f275}, [%r221];
	fma.rn.f32 	%f276, %f268, %f272, %f252;
	fma.rn.f32 	%f277, %f269, %f272, %f253;
	fma.rn.f32 	%f278, %f270, %f272, %f254;
	fma.rn.f32 	%f279, %f271, %f272, %f255;
	fma.rn.f32 	%f280, %f268, %f273, %f256;
	fma.rn.f32 	%f281, %f269, %f273, %f257;
	fma.rn.f32 	%f282, %f270, %f273, %f258;
	fma.rn.f32 	%f283, %f271, %f273, %f259;
	fma.rn.f32 	%f284, %f268, %f274, %f260;
	fma.rn.f32 	%f285, %f269, %f274, %f261;
	fma.rn.f32 	%f286, %f270, %f274, %f262;
	fma.rn.f32 	%f287, %f271, %f274, %f263;
	fma.rn.f32 	%f288, %f268, %f275, %f264;
	fma.rn.f32 	%f289, %f269, %f275, %f265;
	fma.rn.f32 	%f290, %f270, %f275, %f266;
	fma.rn.f32 	%f291, %f271, %f275, %f267;
	ld.shared.v4.f32 	{%f292, %f293, %f294, %f295}, [%r179+144];
	ld.shared.v4.f32 	{%f296, %f297, %f298, %f299}, [%r221+144];
	fma.rn.f32 	%f419, %f292, %f296, %f276;
	fma.rn.f32 	%f418, %f293, %f296, %f277;
	fma.rn.f32 	%f417, %f294, %f296, %f278;
	fma.rn.f32 	%f416, %f295, %f296, %f279;
	fma.rn.f32 	%f415, %f292, %f297, %f280;
	fma.rn.f32 	%f414, %f293, %f297, %f281;
	fma.rn.f32 	%f413, %f294, %f297, %f282;
	fma.rn.f32 	%f412, %f295, %f297, %f283;
	fma.rn.f32 	%f411, %f292, %f298, %f284;
	fma.rn.f32 	%f410, %f293, %f298, %f285;
	fma.rn.f32 	%f409, %f294, %f298, %f286;
	fma.rn.f32 	%f408, %f295, %f298, %f287;
	fma.rn.f32 	%f407, %f292, %f299, %f288;
	fma.rn.f32 	%f406, %f293, %f299, %f289;
	fma.rn.f32 	%f405, %f294, %f299, %f290;
	fma.rn.f32 	%f404, %f295, %f299, %f291;
	add.s32 	%r222, %r222, 576;
	add.s32 	%r221, %r221, 576;
	setp.ne.s32 	%p64, %r222, 2592;
	@%p64 bra 	$L__BB1_83;
	bar.sync 	0;
	xor.b32  	%r220, %r220, 1;
	xor.b32  	%r219, %r219, 1;
	add.s32 	%r218, %r218, 64;
	setp.lt.s32 	%p65, %r218, %r36;
	@%p65 bra 	$L__BB1_42;
$L__BB1_85:
	setp.ge.s32 	%p66, %r4, %r36;
	mov.u32 	%r180, %ctaid.x;
	shl.b32 	%r181, %r180, 6;
	add.s32 	%r182, %r181, %r3;
	add.s32 	%r32, %r182, 3;
	cvt.s64.s32 	%rd12, %r182;
	@%p66 bra 	$L__BB1_129;
	setp.ge.s32 	%p67, %r32, %r36;
	shr.u32 	%r183, %r5, 1;
	and.b32  	%r184, %r183, 1;
	setp.eq.b32 	%p68, %r184, 1;
	or.pred  	%p69, %p68, %p67;
	@%p69 bra 	$L__BB1_88;
	mul.f32 	%f304, %f185, %f419;
	mul.f32 	%f305, %f185, %f418;
	mul.f32 	%f306, %f185, %f417;
	mul.f32 	%f307, %f185, %f416;
	cvt.u64.u32 	%rd65, %r5;
	add.s64 	%rd66, %rd65, %rd12;
	shl.b64 	%rd67, %rd66, 2;
	add.s64 	%rd68, %rd1, %rd67;
	st.global.v4.f32 	[%rd68], {%f304, %f305, %f306, %f307};
	bra.uni 	$L__BB1_96;
$L__BB1_88:
	cvt.u32.u64 	%r185, %rd12;
	setp.ge.s32 	%p70, %r185, %r36;
	@%p70 bra 	$L__BB1_90;
	mul.f32 	%f300, %f185, %f419;
	add.s32 	%r187, %r185, %r5;
	mul.wide.s32 	%rd60, %r187, 4;
	add.s64 	%rd61, %rd1, %rd60;
	st.global.f32 	[%rd61], %f300;
$L__BB1_90:
	add.s32 	%r189, %r185, 1;
	setp.ge.s32 	%p71, %r189, %r36;
	cvt.s64.s32 	%rd62, %r5;
	add.s64 	%rd63, %rd12, %rd62;
	shl.b64 	%rd64, %rd63, 2;
	add.s64 	%rd13, %rd1, %rd64;
	@%p71 bra 	$L__BB1_92;
	mul.f32 	%f301, %f185, %f418;
	st.global.f32 	[%rd13+4], %f301;
$L__BB1_92:
	add.s32 	%r191, %r185, 2;
	setp.ge.s32 	%p72, %r191, %r36;
	@%p72 bra 	$L__BB1_94;
	mul.f32 	%f302, %f185, %f417;
	st.global.f32 	[%rd13+8], %f302;
$L__BB1_94:
	setp.ge.s32 	%p73, %r32, %r36;
	@%p73 bra 	$L__BB1_96;
	mul.f32 	%f303, %f185, %f416;
	st.global.f32 	[%rd13+12], %f303;
$L__BB1_96:
	setp.ge.s32 	%p74, %r9, %r36;
	@%p74 bra 	$L__BB1_129;
	setp.lt.s32 	%p75, %r32, %r36;
	and.b32  	%r192, %r10, 3;
	setp.eq.s32 	%p76, %r192, 0;
	and.pred  	%p77, %p76, %p75;
	@%p77 bra 	$L__BB1_106;
	cvt.u32.u64 	%r193, %rd12;
	setp.ge.s32 	%p78, %r193, %r36;
	@%p78 bra 	$L__BB1_100;
	mul.f32 	%f308, %f185, %f415;
	add.s32 	%r195, %r193, %r10;
	mul.wide.s32 	%rd69, %r195, 4;
	add.s64 	%rd70, %rd1, %rd69;
	st.global.f32 	[%rd70], %f308;
$L__BB1_100:
	add.s32 	%r197, %r193, 1;
	setp.ge.s32 	%p79, %r197, %r36;
	cvt.s64.s32 	%rd71, %r10;
	add.s64 	%rd72, %rd12, %rd71;
	shl.b64 	%rd73, %rd72, 2;
	add.s64 	%rd14, %rd1, %rd73;
	@%p79 bra 	$L__BB1_102;
	mul.f32 	%f309, %f185, %f414;
	st.global.f32 	[%rd14+4], %f309;
$L__BB1_102:
	add.s32 	%r199, %r193, 2;
	setp.ge.s32 	%p80, %r199, %r36;
	@%p80 bra 	$L__BB1_104;
	mul.f32 	%f310, %f185, %f413;
	st.global.f32 	[%rd14+8], %f310;
$L__BB1_104:
	setp.ge.s32 	%p81, %r32, %r36;
	@%p81 bra 	$L__BB1_107;
	mul.f32 	%f311, %f185, %f412;
	st.global.f32 	[%rd14+12], %f311;
	bra.uni 	$L__BB1_107;
$L__BB1_106:
	mul.f32 	%f312, %f185, %f415;
	mul.f32 	%f313, %f185, %f414;
	mul.f32 	%f314, %f185, %f413;
	mul.f32 	%f315, %f185, %f412;
	cvt.u64.u32 	%rd74, %r10;
	add.s64 	%rd75, %rd74, %rd12;
	shl.b64 	%rd76, %rd75, 2;
	add.s64 	%rd77, %rd1, %rd76;
	st.global.v4.f32 	[%rd77], {%f312, %f313, %f314, %f315};
$L__BB1_107:
	add.s32 	%r200, %r4, 2;
	setp.ge.s32 	%p82, %r200, %r36;
	@%p82 bra 	$L__BB1_129;
	setp.lt.s32 	%p83, %r32, %r36;
	add.s32 	%r33, %r10, %r36;
	and.b32  	%r201, %r33, 2;
	setp.eq.s32 	%p84, %r201, 0;
	and.pred  	%p85, %p84, %p83;
	@%p85 bra 	$L__BB1_117;
	cvt.u32.u64 	%r202, %rd12;
	setp.ge.s32 	%p86, %r202, %r36;
	@%p86 bra 	$L__BB1_111;
	mul.f32 	%f316, %f185, %f411;
	add.s32 	%r204, %r202, %r33;
	mul.wide.s32 	%rd78, %r204, 4;
	add.s64 	%rd79, %rd1, %rd78;
	st.global.f32 	[%rd79], %f316;
$L__BB1_111:
	add.s32 	%r206, %r202, 1;
	setp.ge.s32 	%p87, %r206, %r36;
	cvt.s64.s32 	%rd80, %r33;
	add.s64 	%rd81, %rd12, %rd80;
	shl.b64 	%rd82, %rd81, 2;
	add.s64 	%rd15, %rd1, %rd82;
	@%p87 bra 	$L__BB1_113;
	mul.f32 	%f317, %f185, %f410;
	st.global.f32 	[%rd15+4], %f317;
$L__BB1_113:
	add.s32 	%r208, %r202, 2;
	setp.ge.s32 	%p88, %r208, %r36;
	@%p88 bra 	$L__BB1_115;
	mul.f32 	%f318, %f185, %f409;
	st.global.f32 	[%rd15+8], %f318;
$L__BB1_115:
	setp.ge.s32 	%p89, %r32, %r36;
	@%p89 bra 	$L__BB1_118;
	mul.f32 	%f319, %f185, %f408;
	st.global.f32 	[%rd15+12], %f319;
	bra.uni 	$L__BB1_118;
$L__BB1_117:
	mul.f32 	%f320, %f185, %f411;
	mul.f32 	%f321, %f185, %f410;
	mul.f32 	%f322, %f185, %f409;
	mul.f32 	%f323, %f185, %f408;
	cvt.u64.u32 	%rd83, %r33;
	add.s64 	%rd84, %rd83, %rd12;
	shl.b64 	%rd85, %rd84, 2;
	add.s64 	%rd86, %rd1, %rd85;
	st.global.v4.f32 	[%rd86], {%f320, %f321, %f322, %f323};
$L__BB1_118:
	add.s32 	%r209, %r4, 3;
	setp.ge.s32 	%p90, %r209, %r36;
	@%p90 bra 	$L__BB1_129;
	setp.lt.s32 	%p91, %r32, %r36;
	add.s32 	%r34, %r33, %r36;
	and.b32  	%r210, %r34, 3;
	setp.eq.s32 	%p92, %r210, 0;
	and.pred  	%p93, %p92, %p91;
	@%p93 bra 	$L__BB1_128;
	cvt.u32.u64 	%r211, %rd12;
	setp.ge.s32 	%p94, %r211, %r36;
	@%p94 bra 	$L__BB1_122;
	mul.f32 	%f324, %f185, %f407;
	add.s32 	%r213, %r211, %r34;
	mul.wide.s32 	%rd87, %r213, 4;
	add.s64 	%rd88, %rd1, %rd87;
	st.global.f32 	[%rd88], %f324;
$L__BB1_122:
	add.s32 	%r215, %r211, 1;
	setp.ge.s32 	%p95, %r215, %r36;
	cvt.s64.s32 	%rd89, %r34;
	add.s64 	%rd90, %rd12, %rd89;
	shl.b64 	%rd91, %rd90, 2;
	add.s64 	%rd16, %rd1, %rd91;
	@%p95 bra 	$L__BB1_124;
	mul.f32 	%f325, %f185, %f406;
	st.global.f32 	[%rd16+4], %f325;
$L__BB1_124:
	add.s32 	%r217, %r211, 2;
	setp.ge.s32 	%p96, %r217, %r36;
	@%p96 bra 	$L__BB1_126;
	mul.f32 	%f326, %f185, %f405;
	st.global.f32 	[%rd16+8], %f326;
$L__BB1_126:
	setp.ge.s32 	%p97, %r32, %r36;
	@%p97 bra 	$L__BB1_129;
	mul.f32 	%f327, %f185, %f404;
	st.global.f32 	[%rd16+12], %f327;
	bra.uni 	$L__BB1_129;
$L__BB1_128:
	mul.f32 	%f328, %f185, %f407;
	mul.f32 	%f329, %f185, %f406;
	mul.f32 	%f330, %f185, %f405;
	mul.f32 	%f331, %f185, %f404;
	cvt.u64.u32 	%rd92, %r34;
	add.s64 	%rd93, %rd92, %rd12;
	shl.b64 	%rd94, %rd93, 2;
	add.s64 	%rd95, %rd1, %rd94;
	st.global.v4.f32 	[%rd95], {%f328, %f329, %f330, %f331};
$L__BB1_129:
	ret;

}
	// .globl	_Z25SgemmOptimizedSmallKernelILi32EEvPfS0_S0_ibf
.visible .entry _Z25SgemmOptimizedSmallKernelILi32EEvPfS0_S0_ibf(
	.param .u64 .ptr .align 1 _Z25SgemmOptimizedSmallKernelILi32EEvPfS0_S0_ibf_param_0,
	.param .u64 .ptr .align 1 _Z25SgemmOptimizedSmallKernelILi32EEvPfS0_S0_ibf_param_1,
	.param .u64 .ptr .align 1 _Z25SgemmOptimizedSmallKernelILi32EEvPfS0_S0_ibf_param_2,
	.param .u32 _Z25SgemmOptimizedSmallKernelILi32EEvPfS0_S0_ibf_param_3,
	.param .u8 _Z25SgemmOptimizedSmallKernelILi32EEvPfS0_S0_ibf_param_4,
	.param .f32 _Z25SgemmOptimizedSmallKernelILi32EEvPfS0_S0_ibf_param_5
)
{
	.reg .pred 	%p<85>;
	.reg .b16 	%rs<2>;
	.reg .b32 	%r<196>;
	.reg .b32 	%f<396>;
	.reg .b64 	%rd<64>;
	// demoted variable
	.shared .align 16 .b8 _ZZ25SgemmOptimizedSmallKernelILi32EEvPfS0_S0_ibfE5smemA[2560];
	// demoted variable
	.shared .align 16 .b8 _ZZ25SgemmOptimizedSmallKernelILi32EEvPfS0_S0_ibfE5smemB[2560];
	ld.param.u64 	%rd13, [_Z25SgemmOptimizedSmallKernelILi32EEvPfS0_S0_ibf_param_0];
	ld.param.u64 	%rd14, [_Z25SgemmOptimizedSmallKernelILi32EEvPfS0_S0_ibf_param_1];
	ld.param.u64 	%rd15, [_Z25SgemmOptimizedSmallKernelILi32EEvPfS0_S0_ibf_param_2];
	ld.param.u32 	%r47, [_Z25SgemmOptimizedSmallKernelILi32EEvPfS0_S0_ibf_param_3];
	ld.param.s8 	%rs1, [_Z25SgemmOptimizedSmallKernelILi32EEvPfS0_S0_ibf_param_4];
	ld.param.f32 	%f109, [_Z25SgemmOptimizedSmallKernelILi32EEvPfS0_S0_ibf_param_5];
	cvta.to.global.u64 	%rd1, %rd14;
	cvta.to.global.u64 	%rd2, %rd13;
	cvta.to.global.u64 	%rd3, %rd15;
	mov.u32 	%r1, %tid.x;
	mov.u32 	%r2, %tid.y;
	mov.u32 	%r48, %ctaid.y;
	shl.b32 	%r3, %r48, 5;
	mov.u32 	%r49, %ctaid.x;
	shl.b32 	%r4, %r49, 5;
	shl.b32 	%r5, %r2, 1;
	shl.b32 	%r6, %r1, 3;
	setp.lt.s32 	%p3, %r47, 1;
	mov.f32 	%f380, 0f00000000;
	mov.f32 	%f381, %f380;
	mov.f32 	%f382, %f380;
	mov.f32 	%f383, %f380;
	mov.f32 	%f384, %f380;
	mov.f32 	%f385, %f380;
	mov.f32 	%f386, %f380;
	mov.f32 	%f387, %f380;
	mov.f32 	%f388, %f380;
	mov.f32 	%f389, %f380;
	mov.f32 	%f390, %f380;
	mov.f32 	%f391, %f380;
	mov.f32 	%f392, %f380;
	mov.f32 	%f393, %f380;
	mov.f32 	%f394, %f380;
	mov.f32 	%f395, %f380;
	@%p3 bra 	$L__BB2_43;
	add.s32 	%r7, %r3, %r5;
	shl.b32 	%r51, %r1, 4;
	mov.u32 	%r52, _ZZ25SgemmOptimizedSmallKernelILi32EEvPfS0_S0_ibfE5smemA;
	add.s32 	%r53, %r52, %r51;
	mov.u32 	%r54, _ZZ25SgemmOptimizedSmallKernelILi32EEvPfS0_S0_ibfE5smemB;
	add.s32 	%r55, %r54, %r51;
	setp.eq.s16 	%p4, %rs1, 0;
	selp.b32 	%r56, %r1, %r2, %p4;
	shl.b32 	%r57, %r56, 4;
	add.s32 	%r8, %r54, %r57;
	mul.lo.s32 	%r58, %r7, %r47;
	and.b32  	%r59, %r58, 2;
	setp.eq.s32 	%p5, %r59, 0;
	setp.lt.u32 	%p6, %r7, %r47;
	and.pred  	%p1, %p6, %p5;
	mul.lo.s32 	%r60, %r5, 80;
	add.s32 	%r9, %r53, %r60;
	add.s32 	%r10, %r55, %r60;
	add.s32 	%r11, %r7, 1;
	add.s32 	%r61, %r58, %r47;
	and.b32  	%r62, %r61, 3;
	setp.eq.s32 	%p7, %r62, 0;
	setp.lt.u32 	%p8, %r11, %r47;
	and.pred  	%p2, %p8, %p7;
	add.s32 	%r195, %r6, 1;
	add.s32 	%r194, %r61, %r6;
	add.s32 	%r193, %r58, %r6;
	add.s32 	%r188, %r5, 1;
	mad.lo.s32 	%r192, %r47, %r5, %r47;
	mul.lo.s32 	%r63, %r2, %r47;
	shl.b32 	%r191, %r63, 1;
	add.s32 	%r64, %r192, %r4;
	add.s32 	%r190, %r64, %r6;
	add.s32 	%r65, %r191, %r4;
	add.s32 	%r189, %r65, %r6;
	mov.f32 	%f380, 0f00000000;
	mov.b32 	%r187, 1;
	not.pred 	%p10, %p1;
$L__BB2_2:
	mov.u32 	%r20, %r187;
	add.s32 	%r29, %r195, 2;
	setp.ge.s32 	%p9, %r29, %r47;
	or.pred  	%p11, %p10, %p9;
	@%p11 bra 	$L__BB2_4;
	mul.wide.u32 	%rd17, %r193, 4;
	add.s64 	%rd18, %rd2, %rd17;
	ld.global.nc.v4.f32 	{%f358, %f357, %f356, %f355}, [%rd18];
	bra.uni 	$L__BB2_12;
$L__BB2_4:
	setp.ge.u32 	%p12, %r7, %r47;
	add.s32 	%r66, %r195, -1;
	setp.ge.s32 	%p13, %r66, %r47;
	mul.wide.u32 	%rd16, %r193, 4;
	add.s64 	%rd4, %rd2, %rd16;
	mov.f32 	%f358, 0f00000000;
	or.pred  	%p14, %p12, %p13;
	@%p14 bra 	$L__BB2_6;
	ld.global.nc.f32 	%f358, [%rd4];
$L__BB2_6:
	setp.ge.s32 	%p16, %r195, %r47;
	mov.f32 	%f357, 0f00000000;
	or.pred  	%p17, %p12, %p16;
	@%p17 bra 	$L__BB2_8;
	ld.global.nc.f32 	%f357, [%rd4+4];
$L__BB2_8:
	add.s32 	%r67, %r195, 1;
	setp.ge.s32 	%p19, %r67, %r47;
	mov.f32 	%f356, 0f00000000;
	or.pred  	%p20, %p12, %p19;
	@%p20 bra 	$L__BB2_10;
	ld.global.nc.f32 	%f356, [%rd4+8];
$L__BB2_10:
	mov.f32 	%f355, 0f00000000;
	or.pred  	%p23, %p12, %p9;
	@%p23 bra 	$L__BB2_12;
	ld.global.nc.f32 	%f355, [%rd4+12];
$L__BB2_12:
	mov.u32 	%r68, %ctaid.x;
	shl.b32 	%r69, %r68, 5;
	mov.u32 	%r70, %tid.x;
	shl.b32 	%r71, %r70, 3;
	add.s32 	%r72, %r69, %r71;
	add.s32 	%r74, %r72, 3;
	st.shared.v4.f32 	[%r9], {%f358, %f357, %f356, %f355};
	shr.u32 	%r75, %r191, 1;
	and.b32  	%r76, %r75, 1;
	setp.eq.b32 	%p24, %r76, 1;
	add.s32 	%r77, %r188, -1;
	max.s32 	%r78, %r77, %r74;
	setp.ge.s32 	%p25, %r78, %r47;
	or.pred  	%p26, %p25, %p24;
	@%p26 bra 	$L__BB2_14;
	mul.wide.s32 	%rd20, %r189, 4;
	add.s64 	%rd21, %rd1, %rd20;
	ld.global.nc.v4.f32 	{%f362, %f363, %f364, %f365}, [%rd21];
	bra.uni 	$L__BB2_22;
$L__BB2_14:
	add.s32 	%r79, %r188, -1;
	mov.u32 	%r80, %ctaid.x;
	shl.b32 	%r81, %r80, 5;
	mov.u32 	%r82, %tid.x;
	shl.b32 	%r83, %r82, 3;
	add.s32 	%r84, %r81, %r83;
	max.s32 	%r85, %r79, %r84;
	setp.ge.s32 	%p27, %r85, %r47;
	mul.wide.s32 	%rd19, %r189, 4;
	add.s64 	%rd5, %rd1, %rd19;
	mov.f32 	%f362, 0f00000000;
	@%p27 bra 	$L__BB2_16;
	ld.global.nc.f32 	%f362, [%rd5];
$L__BB2_16:
	add.s32 	%r86, %r188, -1;
	add.s32 	%r87, %r84, 1;
	max.s32 	%r88, %r86, %r87;
	setp.ge.s32 	%p28, %r88, %r47;
	mov.f32 	%f363, 0f00000000;
	@%p28 bra 	$L__BB2_18;
	ld.global.nc.f32 	%f363, [%rd5+4];
$L__BB2_18:
	add.s32 	%r89, %r188, -1;
	mov.u32 	%r90, %ctaid.x;
	shl.b32 	%r91, %r90, 5;
	mov.u32 	%r92, %tid.x;
	shl.b32 	%r93, %r92, 3;
	add.s32 	%r94, %r91, %r93;
	add.s32 	%r96, %r94, 2;
	max.s32 	%r97, %r89, %r96;
	setp.ge.s32 	%p29, %r97, %r47;
	mov.f32 	%f364, 0f00000000;
	@%p29 bra 	$L__BB2_20;
	ld.global.nc.f32 	%f364, [%rd5+8];
$L__BB2_20:
	add.s32 	%r98, %r188, -1;
	mov.u32 	%r99, %ctaid.x;
	shl.b32 	%r100, %r99, 5;
	mov.u32 	%r101, %tid.x;
	shl.b32 	%r102, %r101, 3;
	add.s32 	%r103, %r100, %r102;
	add.s32 	%r105, %r103, 3;
	max.s32 	%r106, %r98, %r105;
	setp.ge.s32 	%p30, %r106, %r47;
	mov.f32 	%f365, 0f00000000;
	@%p30 bra 	$L__BB2_22;
	ld.global.nc.f32 	%f365, [%rd5+12];
$L__BB2_22:
	setp.lt.s32 	%p31, %r29, %r47;
	st.shared.v4.f32 	[%r10], {%f362, %f363, %f364, %f365};
	and.pred  	%p32, %p2, %p31;
	@%p32 bra 	$L__BB2_31;
	setp.ge.u32 	%p33, %r11, %r47;
	add.s32 	%r107, %r195, -1;
	setp.ge.s32 	%p34, %r107, %r47;
	mul.wide.u32 	%rd22, %r194, 4;
	add.s64 	%rd6, %rd2, %rd22;
	mov.f32 	%f372, 0f00000000;
	or.pred  	%p35, %p33, %p34;
	@%p35 bra 	$L__BB2_25;
	ld.global.nc.f32 	%f372, [%rd6];
$L__BB2_25:
	setp.ge.s32 	%p37, %r195, %r47;
	mov.f32 	%f371, 0f00000000;
	or.pred  	%p38, %p33, %p37;
	@%p38 bra 	$L__BB2_27;
	ld.global.nc.f32 	%f371, [%rd6+4];
$L__BB2_27:
	add.s32 	%r108, %r195, 1;
	setp.ge.s32 	%p40, %r108, %r47;
	mov.f32 	%f370, 0f00000000;
	or.pred  	%p41, %p33, %p40;
	@%p41 bra 	$L__BB2_29;
	ld.global.nc.f32 	%f370, [%rd6+8];
$L__BB2_29:
	setp.ge.s32 	%p42, %r29, %r47;
	mov.f32 	%f369, 0f00000000;
	or.pred  	%p44, %p33, %p42;
	@%p44 bra 	$L__BB2_32;
	ld.global.nc.f32 	%f369, [%rd6+12];
	bra.uni 	$L__BB2_32;
$L__BB2_31:
	mul.wide.u32 	%rd23, %r194, 4;
	add.s64 	%rd24, %rd2, %rd23;
	ld.global.nc.v4.f32 	{%f372, %f371, %f370, %f369}, [%rd24];
$L__BB2_32:
	mov.u32 	%r109, %ctaid.x;
	shl.b32 	%r110, %r109, 5;
	mov.u32 	%r111, %tid.x;
	shl.b32 	%r112, %r111, 3;
	add.s32 	%r113, %r110, %r112;
	add.s32 	%r114, %r113, 3;
	st.shared.v4.f32 	[%r9+80], {%f372, %f371, %f370, %f369};
	and.b32  	%r115, %r192, 3;
	setp.eq.s32 	%p45, %r115, 0;
	max.s32 	%r116, %r188, %r114;
	setp.lt.s32 	%p46, %r116, %r47;
	and.pred  	%p47, %p46, %p45;
	@%p47 bra 	$L__BB2_41;
	max.s32 	%r117, %r188, %r113;
	setp.ge.s32 	%p48, %r117, %r47;
	mul.wide.s32 	%rd25, %r190, 4;
	add.s64 	%rd7, %rd1, %rd25;
	mov.f32 	%f376, 0f00000000;
	@%p48 bra 	$L__BB2_35;
	ld.global.nc.f32 	%f376, [%rd7];
$L__BB2_35:
	add.s32 	%r118, %r113, 1;
	max.s32 	%r119, %r188, %r118;
	setp.ge.s32 	%p49, %r119, %r47;
	mov.f32 	%f377, 0f00000000;
	@%p49 bra 	$L__BB2_37;
	ld.global.nc.f32 	%f377, [%rd7+4];
$L__BB2_37:
	mov.u32 	%r120, %ctaid.x;
	shl.b32 	%r121, %r120, 5;
	mov.u32 	%r122, %tid.x;
	shl.b32 	%r123, %r122, 3;
	add.s32 	%r124, %r121, %r123;
	add.s32 	%r126, %r124, 2;
	max.s32 	%r127, %r188, %r126;
	setp.ge.s32 	%p50, %r127, %r47;
	mov.f32 	%f378, 0f00000000;
	@%p50 bra 	$L__BB2_39;
	ld.global.nc.f32 	%f378, [%rd7+8];
$L__BB2_39:
	mov.u32 	%r128, %ctaid.x;
	shl.b32 	%r129, %r128, 5;
	mov.u32 	%r130, %tid.x;
	shl.b32 	%r131, %r130, 3;
	add.s32 	%r132, %r129, %r131;
	add.s32 	%r134, %r132, 3;
	max.s32 	%r135, %r188, %r134;
	setp.ge.s32 	%p51, %r135, %r47;
	mov.f32 	%f379, 0f00000000;
	@%p51 bra 	$L__BB2_42;
	ld.global.nc.f32 	%f379, [%rd7+12];
	bra.uni 	$L__BB2_42;
$L__BB2_41:
	mul.wide.s32 	%rd26, %r190, 4;
	add.s64 	%rd27, %rd1, %rd26;
	ld.global.nc.v4.f32 	{%f376, %f377, %f378, %f379}, [%rd27];
$L__BB2_42:
	st.shared.v4.f32 	[%r10+80], {%f376, %f377, %f378, %f379};
	bar.sync 	0;
	ld.shared.v4.f32 	{%f128, %f129, %f130, %f131}, [%r8];
	mov.u32 	%r136, %tid.y;
	shl.b32 	%r137, %r136, 4;
	mov.u32 	%r138, _ZZ25SgemmOptimizedSmallKernelILi32EEvPfS0_S0_ibfE5smemA;
	add.s32 	%r139, %r138, %r137;
	ld.shared.v4.f32 	{%f132, %f133, %f134, %f135}, [%r139];
	fma.rn.f32 	%f136, %f128, %f132, %f395;
	fma.rn.f32 	%f137, %f129, %f132, %f394;
	fma.rn.f32 	%f138, %f130, %f132, %f393;
	fma.rn.f32 	%f139, %f131, %f132, %f392;
	fma.rn.f32 	%f140, %f128, %f133, %f391;
	fma.rn.f32 	%f141, %f129, %f133, %f390;
	fma.rn.f32 	%f142, %f130, %f133, %f389;
	fma.rn.f32 	%f143, %f131, %f133, %f388;
	fma.rn.f32 	%f144, %f128, %f134, %f387;
	fma.rn.f32 	%f145, %f129, %f134, %f386;
	fma.rn.f32 	%f146, %f130, %f134, %f385;
	fma.rn.f32 	%f147, %f131, %f134, %f384;
	fma.rn.f32 	%f148, %f128, %f135, %f383;
	fma.rn.f32 	%f149, %f129, %f135, %f382;
	fma.rn.f32 	%f150, %f130, %f135, %f381;
	fma.rn.f32 	%f151, %f131, %f135, %f380;
	ld.shared.v4.f32 	{%f152, %f153, %f154, %f155}, [%r8+80];
	ld.shared.v4.f32 	{%f156, %f157, %f158, %f159}, [%r139+80];
	fma.rn.f32 	%f160, %f152, %f156, %f136;
	fma.rn.f32 	%f161, %f153, %f156, %f137;
	fma.rn.f32 	%f162, %f154, %f156, %f138;
	fma.rn.f32 	%f163, %f155, %f156, %f139;
	fma.rn.f32 	%f164, %f152, %f157, %f140;
	fma.rn.f32 	%f165, %f153, %f157, %f141;
	fma.rn.f32 	%f166, %f154, %f157, %f142;
	fma.rn.f32 	%f167, %f155, %f157, %f143;
	fma.rn.f32 	%f168, %f152, %f158, %f144;
	fma.rn.f32 	%f169, %f153, %f158, %f145;
	fma.rn.f32 	%f170, %f154, %f158, %f146;
	fma.rn.f32 	%f171, %f155, %f158, %f147;
	fma.rn.f32 	%f172, %f152, %f159, %f148;
	fma.rn.f32 	%f173, %f153, %f159, %f149;
	fma.rn.f32 	%f174, %f154, %f159, %f150;
	fma.rn.f32 	%f175, %f155, %f159, %f151;
	ld.shared.v4.f32 	{%f176, %f177, %f178, %f179}, [%r8+160];
	ld.shared.v4.f32 	{%f180, %f181, %f182, %f183}, [%r139+160];
	fma.rn.f32 	%f184, %f176, %f180, %f160;
	fma.rn.f32 	%f185, %f177, %f180, %f161;
	fma.rn.f32 	%f186, %f178, %f180, %f162;
	fma.rn.f32 	%f187, %f179, %f180, %f163;
	fma.rn.f32 	%f188, %f176, %f181, %f164;
	fma.rn.f32 	%f189, %f177, %f181, %f165;
	fma.rn.f32 	%f190, %f178, %f181, %f166;
	fma.rn.f32 	%f191, %f179, %f181, %f167;
	fma.rn.f32 	%f192, %f176, %f182, %f168;
	fma.rn.f32 	%f193, %f177, %f182, %f169;
	fma.rn.f32 	%f194, %f178, %f182, %f170;
	fma.rn.f32 	%f195, %f179, %f182, %f171;
	fma.rn.f32 	%f196, %f176, %f183, %f172;
	fma.rn.f32 	%f197, %f177, %f183, %f173;
	fma.rn.f32 	%f198, %f178, %f183, %f174;
	fma.rn.f32 	%f199, %f179, %f183, %f175;
	ld.shared.v4.f32 	{%f200, %f201, %f202, %f203}, [%r8+240];
	ld.shared.v4.f32 	{%f204, %f205, %f206, %f207}, [%r139+240];
	fma.rn.f32 	%f208, %f200, %f204, %f184;
	fma.rn.f32 	%f209, %f201, %f204, %f185;
	fma.rn.f32 	%f210, %f202, %f204, %f186;
	fma.rn.f32 	%f211, %f203, %f204, %f187;
	fma.rn.f32 	%f212, %f200, %f205, %f188;
	fma.rn.f32 	%f213, %f201, %f205, %f189;
	fma.rn.f32 	%f214, %f202, %f205, %f190;
	fma.rn.f32 	%f215, %f203, %f205, %f191;
	fma.rn.f32 	%f216, %f200, %f206, %f192;
	fma.rn.f32 	%f217, %f201, %f206, %f193;
	fma.rn.f32 	%f218, %f202, %f206, %f194;
	fma.rn.f32 	%f219, %f203, %f206, %f195;
	fma.rn.f32 	%f220, %f200, %f207, %f196;
	fma.rn.f32 	%f221, %f201, %f207, %f197;
	fma.rn.f32 	%f222, %f202, %f207, %f198;
	fma.rn.f32 	%f223, %f203, %f207, %f199;
	ld.shared.v4.f32 	{%f224, %f225, %f226, %f227}, [%r8+320];
	ld.shared.v4.f32 	{%f228, %f229, %f230, %f231}, [%r139+320];
	fma.rn.f32 	%f232, %f224, %f228, %f208;
	fma.rn.f32 	%f233, %f225, %f228, %f209;
	fma.rn.f32 	%f234, %f226, %f228, %f210;
	fma.rn.f32 	%f235, %f227, %f228, %f211;
	fma.rn.f32 	%f236, %f224, %f229, %f212;
	fma.rn.f32 	%f237, %f225, %f229, %f213;
	fma.rn.f32 	%f238, %f226, %f229, %f214;
	fma.rn.f32 	%f239, %f227, %f229, %f215;
	fma.rn.f32 	%f240, %f224, %f230, %f216;
	fma.rn.f32 	%f241, %f225, %f230, %f217;
	fma.rn.f32 	%f242, %f226, %f230, %f218;
	fma.rn.f32 	%f243, %f227, %f230, %f219;
	fma.rn.f32 	%f244, %f224, %f231, %f220;
	fma.rn.f32 	%f245, %f225, %f231, %f221;
	fma.rn.f32 	%f246, %f226, %f231, %f222;
	fma.rn.f32 	%f247, %f227, %f231, %f223;
	ld.shared.v4.f32 	{%f248, %f249, %f250, %f251}, [%r8+400];
	ld.shared.v4.f32 	{%f252, %f253, %f254, %f255}, [%r139+400];
	fma.rn.f32 	%f256, %f248, %f252, %f232;
	fma.rn.f32 	%f257, %f249, %f252, %f233;
	fma.rn.f32 	%f258, %f250, %f252, %f234;
	fma.rn.f32 	%f259, %f251, %f252, %f235;
	fma.rn.f32 	%f260, %f248, %f253, %f236;
	fma.rn.f32 	%f261, %f249, %f253, %f237;
	fma.rn.f32 	%f262, %f250, %f253, %f238;
	fma.rn.f32 	%f263, %f251, %f253, %f239;
	fma.rn.f32 	%f264, %f248, %f254, %f240;
	fma.rn.f32 	%f265, %f249, %f254, %f241;
	fma.rn.f32 	%f266, %f250, %f254, %f242;
	fma.rn.f32 	%f267, %f251, %f254, %f243;
	fma.rn.f32 	%f268, %f248, %f255, %f244;
	fma.rn.f32 	%f269, %f249, %f255, %f245;
	fma.rn.f32 	%f270, %f250, %f255, %f246;
	fma.rn.f32 	%f271, %f251, %f255, %f247;
	ld.shared.v4.f32 	{%f272, %f273, %f274, %f275}, [%r8+480];
	ld.shared.v4.f32 	{%f276, %f277, %f278, %f279}, [%r139+480];
	fma.rn.f32 	%f280, %f272, %f276, %f256;
	fma.rn.f32 	%f281, %f273, %f276, %f257;
	fma.rn.f32 	%f282, %f274, %f276, %f258;
	fma.rn.f32 	%f283, %f275, %f276, %f259;
	fma.rn.f32 	%f284, %f272, %f277, %f260;
	fma.rn.f32 	%f285, %f273, %f277, %f261;
	fma.rn.f32 	%f286, %f274, %f277, %f262;
	fma.rn.f32 	%f287, %f275, %f277, %f263;
	fma.rn.f32 	%f288, %f272, %f278, %f264;
	fma.rn.f32 	%f289, %f273, %f278, %f265;
	fma.rn.f32 	%f290, %f274, %f278, %f266;
	fma.rn.f32 	%f291, %f275, %f278, %f267;
	fma.rn.f32 	%f292, %f272, %f279, %f268;
	fma.rn.f32 	%f293, %f273, %f279, %f269;
	fma.rn.f32 	%f294, %f274, %f279, %f270;
	fma.rn.f32 	%f295, %f275, %f279, %f271;
	ld.shared.v4.f32 	{%f296, %f297, %f298, %f299}, [%r8+560];
	ld.shared.v4.f32 	{%f300, %f301, %f302, %f303}, [%r139+560];
	fma.rn.f32 	%f395, %f296, %f300, %f280;
	fma.rn.f32 	%f394, %f297, %f300, %f281;
	fma.rn.f32 	%f393, %f298, %f300, %f282;
	fma.rn.f32 	%f392, %f299, %f300, %f283;
	fma.rn.f32 	%f391, %f296, %f301, %f284;
	fma.rn.f32 	%f390, %f297, %f301, %f285;
	fma.rn.f32 	%f389, %f298, %f301, %f286;
	fma.rn.f32 	%f388, %f299, %f301, %f287;
	fma.rn.f32 	%f387, %f296, %f302, %f288;
	fma.rn.f32 	%f386, %f297, %f302, %f289;
	fma.rn.f32 	%f385, %f298, %f302, %f290;
	fma.rn.f32 	%f384, %f299, %f302, %f291;
	fma.rn.f32 	%f383, %f296, %f303, %f292;
	fma.rn.f32 	%f382, %f297, %f303, %f293;
	fma.rn.f32 	%f381, %f298, %f303, %f294;
	fma.rn.f32 	%f380, %f299, %f303, %f295;
	bar.sync 	0;
	add.s32 	%r195, %r195, 32;
	add.s32 	%r194, %r194, 32;
	add.s32 	%r193, %r193, 32;
	shl.b32 	%r140, %r47, 5;
	add.s32 	%r192, %r192, %r140;
	add.s32 	%r191, %r191, %r140;
	add.s32 	%r190, %r190, %r140;
	add.s32 	%r189, %r189, %r140;
	add.s32 	%r188, %r188, 32;
	add.s32 	%r187, %r20, 32;
	add.s32 	%r141, %r20, 31;
	setp.lt.s32 	%p52, %r141, %r47;
	@%p52 bra 	$L__BB2_2;
$L__BB2_43:
	mov.u32 	%r142, %tid.y;
	shl.b32 	%r143, %r142, 1;
	mov.u32 	%r144, %ctaid.y;
	shl.b32 	%r145, %r144, 5;
	add.s32 	%r41, %r145, %r143;
	mov.u32 	%r146, %tid.x;
	shl.b32 	%r147, %r146, 3;
	mov.u32 	%r148, %ctaid.x;
	shl.b32 	%r149, %r148, 5;
	add.s32 	%r150, %r149, %r147;
	or.b32  	%r42, %r150, 3;
	cvt.s64.s32 	%rd8, %r150;
	setp.ge.s32 	%p53, %r41, %r47;
	@%p53 bra 	$L__BB2_87;
	setp.ge.s32 	%p54, %r42, %r47;
	mul.lo.s32 	%r43, %r41, %r47;
	shr.u32 	%r151, %r43, 1;
	and.b32  	%r152, %r151, 1;
	setp.eq.b32 	%p55, %r152, 1;
	or.pred  	%p56, %p55, %p54;
	@%p56 bra 	$L__BB2_46;
	mul.f32 	%f308, %f109, %f395;
	mul.f32 	%f309, %f109, %f394;
	mul.f32 	%f310, %f109, %f393;
	mul.f32 	%f311, %f109, %f392;
	cvt.u64.u32 	%rd33, %r43;
	add.s64 	%rd34, %rd33, %rd8;
	shl.b64 	%rd35, %rd34, 2;
	add.s64 	%rd36, %rd3, %rd35;
	st.global.v4.f32 	[%rd36], {%f308, %f309, %f310, %f311};
	bra.uni 	$L__BB2_54;
$L__BB2_46:
	cvt.u32.u64 	%r153, %rd8;
	setp.ge.s32 	%p57, %r153, %r47;
	@%p57 bra 	$L__BB2_48;
	mul.f32 	%f304, %f109, %f395;
	add.s32 	%r155, %r153, %r43;
	mul.wide.s32 	%rd28, %r155, 4;
	add.s64 	%rd29, %rd3, %rd28;
	st.global.f32 	[%rd29], %f304;
$L__BB2_48:
	add.s32 	%r157, %r153, 1;
	setp.ge.s32 	%p58, %r157, %r47;
	cvt.s64.s32 	%rd30, %r43;
	add.s64 	%rd31, %rd8, %rd30;
	shl.b64 	%rd32, %rd31, 2;
	add.s64 	%rd9, %rd3, %rd32;
	@%p58 bra 	$L__BB2_50;
	mul.f32 	%f305, %f109, %f394;
	st.global.f32 	[%rd9+4], %f305;
$L__BB2_50:
	add.s32 	%r159, %r153, 2;
	setp.ge.s32 	%p59, %r159, %r47;
	@%p59 bra 	$L__BB2_52;
	mul.f32 	%f306, %f109, %f393;
	st.global.f32 	[%rd9+8], %f306;
$L__BB2_52:
	setp.ge.s32 	%p60, %r42, %r47;
	@%p60 bra 	$L__BB2_54;
	mul.f32 	%f307, %f109, %f392;
	st.global.f32 	[%rd9+12], %f307;
$L__BB2_54:
	add.s32 	%r160, %r41, 1;
	setp.ge.s32 	%p61, %r160, %r47;
	@%p61 bra 	$L__BB2_87;
	setp.lt.s32 	%p62, %r42, %r47;
	add.s32 	%r44, %r43, %r47;
	and.b32  	%r161, %r44, 3;
	setp.eq.s32 	%p63, %r161, 0;
	and.pred  	%p64, %p63, %p62;
	@%p64 bra 	$L__BB2_64;
	cvt.u32.u64 	%r162, %rd8;
	setp.ge.s32 	%p65, %r162, %r47;
	@%p65 bra 	$L__BB2_58;
	mul.f32 	%f312, %f109, %f391;
	add.s32 	%r164, %r162, %r44;
	mul.wide.s32 	%rd37, %r164, 4;
	add.s64 	%rd38, %rd3, %rd37;
	st.global.f32 	[%rd38], %f312;
$L__BB2_58:
	add.s32 	%r166, %r162, 1;
	setp.ge.s32 	%p66, %r166, %r47;
	cvt.s64.s32 	%rd39, %r44;
	add.s64 	%rd40, %rd8, %rd39;
	shl.b64 	%rd41, %rd40, 2;
	add.s64 	%rd10, %rd3, %rd41;
	@%p66 bra 	$L__BB2_60;
	mul.f32 	%f313, %f109, %f390;
	st.global.f32 	[%rd10+4], %f313;
$L__BB2_60:
	add.s32 	%r168, %r162, 2;
	setp.ge.s32 	%p67, %r168, %r47;
	@%p67 bra 	$L__BB2_62;
	mul.f32 	%f314, %f109, %f389;
	st.global.f32 	[%rd10+8], %f314;
$L__BB2_62:
	setp.ge.s32 	%p68, %r42, %r47;
	@%p68 bra 	$L__BB2_65;
	mul.f32 	%f315, %f109, %f388;
	st.global.f32 	[%rd10+12], %f315;
	bra.uni 	$L__BB2_65;
$L__BB2_64:
	mul.f32 	%f316, %f109, %f391;
	mul.f32 	%f317, %f109, %f390;
	mul.f32 	%f318, %f109, %f389;
	mul.f32 	%f319, %f109, %f388;
	cvt.u64.u32 	%rd42, %r44;
	add.s64 	%rd43, %rd42, %rd8;
	shl.b64 	%rd44, %rd43, 2;
	add.s64 	%rd45, %rd3, %rd44;
	st.global.v4.f32 	[%rd45], {%f316, %f317, %f318, %f319};
$L__BB2_65:
	add.s32 	%r169, %r41, 2;
	setp.ge.s32 	%p69, %r169, %r47;
	@%p69 bra 	$L__BB2_87;
	setp.lt.s32 	%p70, %r42, %r47;
	add.s32 	%r45, %r44, %r47;
	and.b32  	%r170, %r45, 2;
	setp.eq.s32 	%p71, %r170, 0;
	and.pred  	%p72, %p71, %p70;
	@%p72 bra 	$L__BB2_75;
	cvt.u32.u64 	%r171, %rd8;
	setp.ge.s32 	%p73, %r171, %r47;
	@%p73 bra 	$L__BB2_69;
	mul.f32 	%f320, %f109, %f387;
	add.s32 	%r173, %r171, %r45;
	mul.wide.s32 	%rd46, %r173, 4;
	add.s64 	%rd47, %rd3, %rd46;
	st.global.f32 	[%rd47], %f320;
$L__BB2_69:
	add.s32 	%r175, %r171, 1;
	setp.ge.s32 	%p74, %r175, %r47;
	cvt.s64.s32 	%rd48, %r45;
	add.s64 	%rd49, %rd8, %rd48;
	shl.b64 	%rd50, %rd49, 2;
	add.s64 	%rd11, %rd3, %rd50;
	@%p74 bra 	$L__BB2_71;
	mul.f32 	%f321, %f109, %f386;
	st.global.f32 	[%rd11+4], %f321;
$L__BB2_71:
	add.s32 	%r177, %r171, 2;
	setp.ge.s32 	%p75, %r177, %r47;
	@%p75 bra 	$L__BB2_73;
	mul.f32 	%f322, %f109, %f385;
	st.global.f32 	[%rd11+8], %f322;
$L__BB2_73:
	setp.ge.s32 	%p76, %r42, %r47;
	@%p76 bra 	$L__BB2_76;
	mul.f32 	%f323, %f109, %f384;
	st.global.f32 	[%rd11+12], %f323;
	bra.uni 	$L__BB2_76;
$L__BB2_75:
	mul.f32 	%f324, %f109, %f387;
	mul.f32 	%f325, %f109, %f386;
	mul.f32 	%f326, %f109, %f385;
	mul.f32 	%f327, %f109, %f384;
	cvt.u64.u32 	%rd51, %r45;
	add.s64 	%rd52, %rd51, %rd8;
	shl.b64 	%rd53, %rd52, 2;
	add.s64 	%rd54, %rd3, %rd53;
	st.global.v4.f32 	[%rd54], {%f324, %f325, %f326, %f327};
$L__BB2_76:
	add.s32 	%r178, %r41, 3;
	setp.ge.s32 	%p77, %r178, %r47;
	@%p77 bra 	$L__BB2_87;
	setp.lt.s32 	%p78, %r42, %r47;
	add.s32 	%r46, %r45, %r47;
	and.b32  	%r179, %r46, 3;
	setp.eq.s32 	%p79, %r179, 0;
	and.pred  	%p80, %p79, %p78;
	@%p80 bra 	$L__BB2_86;
	cvt.u32.u64 	%r180, %rd8;
	setp.ge.s32 	%p81, %r180, %r47;
	@%p81 bra 	$L__BB2_80;
	mul.f32 	%f328, %f109, %f383;
	add.s32 	%r182, %r180, %r46;
	mul.wide.s32 	%rd55, %r182, 4;
	add.s64 	%rd56, %rd3, %rd55;
	st.global.f32 	[%rd56], %f328;
$L__BB2_80:
	add.s32 	%r184, %r180, 1;
	setp.ge.s32 	%p82, %r184, %r47;
	cvt.s64.s32 	%rd57, %r46;
	add.s64 	%rd58, %rd8, %rd57;
	shl.b64 	%rd59, %rd58, 2;
	add.s64 	%rd12, %rd3, %rd59;
	@%p82 bra 	$L__BB2_82;
	mul.f32 	%f329, %f109, %f382;
	st.global.f32 	[%rd12+4], %f329;
$L__BB2_82:
	add.s32 	%r186, %r180, 2;
	setp.ge.s32 	%p83, %r186, %r47;
	@%p83 bra 	$L__BB2_84;
	mul.f32 	%f330, %f109, %f381;
	st.global.f32 	[%rd12+8], %f330;
$L__BB2_84:
	setp.ge.s32 	%p84, %r42, %r47;
	@%p84 bra 	$L__BB2_87;
	mul.f32 	%f331, %f109, %f380;
	st.global.f32 	[%rd12+12], %f331;
	bra.uni 	$L__BB2_87;
$L__BB2_86:
	mul.f32 	%f332, %f109, %f383;
	mul.f32 	%f333, %f109, %f382;
	mul.f32 	%f334, %f109, %f381;
	mul.f32 	%f335, %f109, %f380;
	cvt.u64.u32 	%rd60, %r46;
	add.s64 	%rd61, %rd60, %rd8;
	shl.b64 	%rd62, %rd61, 2;
	add.s64 	%rd63, %rd3, %rd62;
	st.global.v4.f32 	[%rd63], {%f332, %f333, %f334, %f335};
$L__BB2_87:
	ret;

}
	// .globl	_Z25SgemmOptimizedSmallKernelILi64EEvPfS0_S0_ibf
.visible .entry _Z25SgemmOptimizedSmallKernelILi64EEvPfS0_S0_ibf(
	.param .u64 .ptr .align 1 _Z25SgemmOptimizedSmallKernelILi64EEvPfS0_S0_ibf_param_0,
	.param .u64 .ptr .align 1 _Z25SgemmOptimizedSmallKernelILi64EEvPfS0_S0_ibf_param_1,
	.param .u64 .ptr .align 1 _Z25SgemmOptimizedSmallKernelILi64EEvPfS0_S0_ibf_param_2,
	.param .u32 _Z25SgemmOptimizedSmallKernelILi64EEvPfS0_S0_ibf_param_3,
	.param .u8 _Z25SgemmOptimizedSmallKernelILi64EEvPfS0_S0_ibf_param_4,
	.param .f32 _Z25SgemmOptimizedSmallKernelILi64EEvPfS0_S0_ibf_param_5
)
{
	.reg .pred 	%p<86>;
	.reg .b16 	%rs<2>;
	.reg .b32 	%r<129>;
	.reg .b32 	%f<332>;
	.reg .b64 	%rd<64>;
	// demoted variable
	.shared .align 16 .b8 _ZZ25SgemmOptimizedSmallKernelILi64EEvPfS0_S0_ibfE5smemA[9216];
	// demoted variable
	.shared .align 16 .b8 _ZZ25SgemmOptimizedSmallKernelILi64EEvPfS0_S0_ibfE5smemB[9216];
	ld.param.u64 	%rd13, [_Z25SgemmOptimizedSmallKernelILi64EEvPfS0_S0_ibf_param_0];
	ld.param.u64 	%rd14, [_Z25SgemmOptimizedSmallKernelILi64EEvPfS0_S0_ibf_param_1];
	ld.param.u64 	%rd15, [_Z25SgemmOptimizedSmallKernelILi64EEvPfS0_S0_ibf_param_2];
	ld.param.u32 	%r34, [_Z25SgemmOptimizedSmallKernelILi64EEvPfS0_S0_ibf_param_3];
	ld.param.s8 	%rs1, [_Z25SgemmOptimizedSmallKernelILi64EEvPfS0_S0_ibf_param_4];
	ld.param.f32 	%f125, [_Z25SgemmOptimizedSmallKernelILi64EEvPfS0_S0_ibf_param_5];
	cvta.to.global.u64 	%rd1, %rd14;
	cvta.to.global.u64 	%rd2, %rd13;
	cvta.to.global.u64 	%rd3, %rd15;
	mov.u32 	%r1, %tid.x;
	mov.u32 	%r2, %tid.y;
	mov.u32 	%r35, %ctaid.y;
	shl.b32 	%r3, %r35, 6;
	mov.u32 	%r36, %ctaid.x;
	shl.b32 	%r4, %r36, 6;
	shl.b32 	%r5, %r2, 1;
	shl.b32 	%r6, %r1, 3;
	setp.lt.s32 	%p3, %r34, 1;
	mov.f32 	%f300, 0f00000000;
	mov.f32 	%f301, %f300;
	mov.f32 	%f302, %f300;
	mov.f32 	%f303, %f300;
	mov.f32 	%f304, %f300;
	mov.f32 	%f305, %f300;
	mov.f32 	%f306, %f300;
	mov.f32 	%f307, %f300;
	mov.f32 	%f308, %f300;
	mov.f32 	%f309, %f300;
	mov.f32 	%f310, %f300;
	mov.f32 	%f311, %f300;
	mov.f32 	%f312, %f300;
	mov.f32 	%f313, %f300;
	mov.f32 	%f314, %f300;
	mov.f32 	%f315, %f300;
	@%p3 bra 	$L__BB3_45;
	add.s32 	%r7, %r3, %r5;
	shl.b32 	%r38, %r1, 4;
	mov.u32 	%r39, _ZZ25SgemmOptimizedSmallKernelILi64EEvPfS0_S0_ibfE5smemA;
	add.s32 	%r40, %r39, %r38;
	add.s32 	%r8, %r4, %r6;
	mov.u32 	%r41, _ZZ25SgemmOptimizedSmallKernelILi64EEvPfS0_S0_ibfE5smemB;
	add.s32 	%r42, %r41, %r38;
	setp.eq.s16 	%p4, %rs1, 0;
	selp.b32 	%r43, %r1, %r2, %p4;
	shl.b32 	%r44, %r43, 4;
	add.s32 	%r9, %r41, %r44;
	mul.lo.s32 	%r10, %r7, %r34;
	and.b32  	%r45, %r10, 2;
	setp.eq.s32 	%p5, %r45, 0;
	setp.lt.u32 	%p6, %r7, %r34;
	and.pred  	%p1, %p6, %p5;
	mul.lo.s32 	%r46, %r5, 144;
	add.s32 	%r11, %r40, %r46;
	add.s32 	%r12, %r42, %r46;
	add.s32 	%r13, %r7, 1;
	add.s32 	%r47, %r10, %r34;
	and.b32  	%r48, %r47, 3;
	setp.eq.s32 	%p7, %r48, 0;
	setp.lt.u32 	%p8, %r13, %r34;
	and.pred  	%p2, %p8, %p7;
	mov.b32 	%r126, 0;
	mov.f32 	%f300, 0f00000000;
	not.pred 	%p10, %p1;
$L__BB3_2:
	add.s32 	%r15, %r126, %r6;
	add.s32 	%r16, %r15, 3;
	setp.ge.s32 	%p9, %r16, %r34;
	add.s32 	%r17, %r126, %r5;
	or.pred  	%p11, %p10, %p9;
	@%p11 bra 	$L__BB3_4;
	add.s32 	%r53, %r10, %r15;
	mul.wide.u32 	%rd17, %r53, 4;
	add.s64 	%rd18, %rd2, %rd17;
	ld.global.nc.v4.f32 	{%f278, %f277, %f276, %f275}, [%rd18];
	bra.uni 	$L__BB3_12;
$L__BB3_4:
	setp.ge.u32 	%p12, %r7, %r34;
	setp.ge.s32 	%p13, %r15, %r34;
	add.s32 	%r50, %r10, %r15;
	mul.wide.u32 	%rd16, %r50, 4;
	add.s64 	%rd4, %rd2, %rd16;
	mov.f32 	%f278, 0f00000000;
	or.pred  	%p14, %p12, %p13;
	@%p14 bra 	$L__BB3_6;
	ld.global.nc.f32 	%f278, [%rd4];
$L__BB3_6:
	add.s32 	%r51, %r15, 1;
	setp.ge.s32 	%p16, %r51, %r34;
	mov.f32 	%f277, 0f00000000;
	or.pred  	%p17, %p12, %p16;
	@%p17 bra 	$L__BB3_8;
	ld.global.nc.f32 	%f277, [%rd4+4];
$L__BB3_8:
	add.s32 	%r52, %r15, 2;
	setp.ge.s32 	%p19, %r52, %r34;
	mov.f32 	%f276, 0f00000000;
	or.pred  	%p20, %p12, %p19;
	@%p20 bra 	$L__BB3_10;
	ld.global.nc.f32 	%f276, [%rd4+8];
$L__BB3_10:
	mov.f32 	%f275, 0f00000000;
	or.pred  	%p23, %p12, %p9;
	@%p23 bra 	$L__BB3_12;
	ld.global.nc.f32 	%f275, [%rd4+12];
$L__BB3_12:
	add.s32 	%r54, %r8, 3;
	st.shared.v4.f32 	[%r11], {%f278, %f277, %f276, %f275};
	mul.lo.s32 	%r18, %r17, %r34;
	shr.u32 	%r55, %r18, 1;
	and.b32  	%r56, %r55, 1;
	setp.eq.b32 	%p24, %r56, 1;
	max.s32 	%r57, %r17, %r54;
	setp.ge.s32 	%p25, %r57, %r34;
	or.pred  	%p26, %p25, %p24;
	@%p26 bra 	$L__BB3_14;
	add.s32 	%r66, %r18, %r8;
	mul.wide.s32 	%rd20, %r66, 4;
	add.s64 	%rd21, %rd1, %rd20;
	ld.global.nc.v4.f32 	{%f282, %f283, %f284, %f285}, [%rd21];
	bra.uni 	$L__BB3_22;
$L__BB3_14:
	max.s32 	%r58, %r17, %r8;
	setp.ge.s32 	%p27, %r58, %r34;
	add.s32 	%r59, %r18, %r8;
	mul.wide.s32 	%rd19, %r59, 4;
	add.s64 	%rd5, %rd1, %rd19;
	mov.f32 	%f282, 0f00000000;
	@%p27 bra 	$L__BB3_16;
	ld.global.nc.f32 	%f282, [%rd5];
$L__BB3_16:
	add.s32 	%r60, %r8, 1;
	max.s32 	%r61, %r17, %r60;
	setp.ge.s32 	%p28, %r61, %r34;
	mov.f32 	%f283, 0f00000000;
	@%p28 bra 	$L__BB3_18;
	ld.global.nc.f32 	%f283, [%rd5+4];
$L__BB3_18:
	add.s32 	%r62, %r8, 2;
	max.s32 	%r63, %r17, %r62;
	setp.ge.s32 	%p29, %r63, %r34;
	mov.f32 	%f284, 0f00000000;
	@%p29 bra 	$L__BB3_20;
	ld.global.nc.f32 	%f284, [%rd5+8];
$L__BB3_20:
	add.s32 	%r64, %r8, 3;
	max.s32 	%r65, %r17, %r64;
	setp.ge.s32 	%p30, %r65, %r34;
	mov.f32 	%f285, 0f00000000;
	@%p30 bra 	$L__BB3_22;
	ld.global.nc.f32 	%f285, [%rd5+12];
$L__BB3_22:
	setp.lt.s32 	%p31, %r16, %r34;
	st.shared.v4.f32 	[%r12], {%f282, %f283, %f284, %f285};
	add.s32 	%r67, %r10, %r15;
	add.s32 	%r19, %r67, %r34;
	and.pred  	%p32, %p2, %p31;
	@%p32 bra 	$L__BB3_31;
	setp.ge.u32 	%p33, %r13, %r34;
	setp.ge.s32 	%p34, %r15, %r34;
	mul.wide.u32 	%rd22, %r19, 4;
	add.s64 	%rd6, %rd2, %rd22;
	mov.f32 	%f292, 0f00000000;
	or.pred  	%p35, %p33, %p34;
	@%p35 bra 	$L__BB3_25;
	ld.global.nc.f32 	%f292, [%rd6];
$L__BB3_25:
	add.s32 	%r68, %r15, 1;
	setp.ge.s32 	%p37, %r68, %r34;
	mov.f32 	%f291, 0f00000000;
	or.pred  	%p38, %p33, %p37;
	@%p38 bra 	$L__BB3_27;
	ld.global.nc.f32 	%f291, [%rd6+4];
$L__BB3_27:
	add.s32 	%r69, %r15, 2;
	setp.ge.s32 	%p40, %r69, %r34;
	mov.f32 	%f290, 0f00000000;
	or.pred  	%p41, %p33, %p40;
	@%p41 bra 	$L__BB3_29;
	ld.global.nc.f32 	%f290, [%rd6+8];
$L__BB3_29:
	setp.ge.s32 	%p42, %r16, %r34;
	mov.f32 	%f289, 0f00000000;
	or.pred  	%p44, %p33, %p42;
	@%p44 bra 	$L__BB3_32;
	ld.global.nc.f32 	%f289, [%rd6+12];
	bra.uni 	$L__BB3_32;
$L__BB3_31:
	mul.wide.u32 	%rd23, %r19, 4;
	add.s64 	%rd24, %rd2, %rd23;
	ld.global.nc.v4.f32 	{%f292, %f291, %f290, %f289}, [%rd24];
$L__BB3_32:
	add.s32 	%r70, %r8, 3;
	st.shared.v4.f32 	[%r11+144], {%f292, %f291, %f290, %f289};
	add.s32 	%r20, %r17, 1;
	add.s32 	%r71, %r18, %r34;
	add.s32 	%r21, %r71, %r8;
	and.b32  	%r72, %r71, 3;
	setp.eq.s32 	%p45, %r72, 0;
	max.s32 	%r73, %r20, %r70;
	setp.lt.s32 	%p46, %r73, %r34;
	and.pred  	%p47, %p46, %p45;
	@%p47 bra 	$L__BB3_41;
	max.s32 	%r74, %r20, %r8;
	setp.ge.s32 	%p48, %r74, %r34;
	mul.wide.s32 	%rd25, %r21, 4;
	add.s64 	%rd7, %rd1, %rd25;
	mov.f32 	%f296, 0f00000000;
	@%p48 bra 	$L__BB3_35;
	ld.global.nc.f32 	%f296, [%rd7];
$L__BB3_35:
	add.s32 	%r75, %r8, 1;
	max.s32 	%r76, %r20, %r75;
	setp.ge.s32 	%p49, %r76, %r34;
	mov.f32 	%f297, 0f00000000;
	@%p49 bra 	$L__BB3_37;
	ld.global.nc.f32 	%f297, [%rd7+4];
$L__BB3_37:
	add.s32 	%r77, %r8, 2;
	max.s32 	%r78, %r20, %r77;
	setp.ge.s32 	%p50, %r78, %r34;
	mov.f32 	%f298, 0f00000000;
	@%p50 bra 	$L__BB3_39;
	ld.global.nc.f32 	%f298, [%rd7+8];
$L__BB3_39:
	add.s32 	%r79, %r8, 3;
	max.s32 	%r80, %r20, %r79;
	setp.ge.s32 	%p51, %r80, %r34;
	mov.f32 	%f299, 0f00000000;
	@%p51 bra 	$L__BB3_42;
	ld.global.nc.f32 	%f299, [%rd7+12];
	bra.uni 	$L__BB3_42;
$L__BB3_41:
	mul.wide.s32 	%rd26, %r21, 4;
	add.s64 	%rd27, %rd1, %rd26;
	ld.global.nc.v4.f32 	{%f296, %f297, %f298, %f299}, [%rd27];
$L__BB3_42:
	mov.u32 	%r82, %tid.y;
	shl.b32 	%r83, %r82, 4;
	mov.u32 	%r84, _ZZ25SgemmOptimizedSmallKernelILi64EEvPfS0_S0_ibfE5smemA;
	add.s32 	%r85, %r83, %r84;
	add.s32 	%r127, %r85, 288;
	st.shared.v4.f32 	[%r12+144], {%f296, %f297, %f298, %f299};
	bar.sync 	0;
	mov.b32 	%r128, 288;
$L__BB3_43:
	add.s32 	%r86, %r9, %r128;
	ld.shared.v4.f32 	{%f144, %f145, %f146, %f147}, [%r86+-288];
	ld.shared.v4.f32 	{%f148, %f149, %f150, %f151}, [%r127+-288];
	fma.rn.f32 	%f152, %f144, %f148, %f315;
	fma.rn.f32 	%f153, %f145, %f148, %f314;
	fma.rn.f32 	%f154, %f146, %f148, %f313;
	fma.rn.f32 	%f155, %f147, %f148, %f312;
	fma.rn.f32 	%f156, %f144, %f149, %f311;
	fma.rn.f32 	%f157, %f145, %f149, %f310;
	fma.rn.f32 	%f158, %f146, %f149, %f309;
	fma.rn.f32 	%f159, %f147, %f149, %f308;
	fma.rn.f32 	%f160, %f144, %f150, %f307;
	fma.rn.f32 	%f161, %f145, %f150, %f306;
	fma.rn.f32 	%f162, %f146, %f150, %f305;
	fma.rn.f32 	%f163, %f147, %f150, %f304;
	fma.rn.f32 	%f164, %f144, %f151, %f303;
	fma.rn.f32 	%f165, %f145, %f151, %f302;
	fma.rn.f32 	%f166, %f146, %f151, %f301;
	fma.rn.f32 	%f167, %f147, %f151, %f300;
	ld.shared.v4.f32 	{%f168, %f169, %f170, %f171}, [%r86+-144];
	ld.shared.v4.f32 	{%f172, %f173, %f174, %f175}, [%r127+-144];
	fma.rn.f32 	%f176, %f168, %f172, %f152;
	fma.rn.f32 	%f177, %f169, %f172, %f153;
	fma.rn.f32 	%f178, %f170, %f172, %f154;
	fma.rn.f32 	%f179, %f171, %f172, %f155;
	fma.rn.f32 	%f180, %f168, %f173, %f156;
	fma.rn.f32 	%f181, %f169, %f173, %f157;
	fma.rn.f32 	%f182, %f170, %f173, %f158;
	fma.rn.f32 	%f183, %f171, %f173, %f159;
	fma.rn.f32 	%f184, %f168, %f174, %f160;
	fma.rn.f32 	%f185, %f169, %f174, %f161;
	fma.rn.f32 	%f186, %f170, %f174, %f162;
	fma.rn.f32 	%f187, %f171, %f174, %f163;
	fma.rn.f32 	%f188, %f168, %f175, %f164;
	fma.rn.f32 	%f189, %f169, %f175, %f165;
	fma.rn.f32 	%f190, %f170, %f175, %f166;
	fma.rn.f32 	%f191, %f171, %f175, %f167;
	ld.shared.v4.f32 	{%f192, %f193, %f194, %f195}, [%r86];
	ld.shared.v4.f32 	{%f196, %f197, %f198, %f199}, [%r127];
	fma.rn.f32 	%f200, %f192, %f196, %f176;
	fma.rn.f32 	%f201, %f193, %f196, %f177;
	fma.rn.f32 	%f202, %f194, %f196, %f178;
	fma.rn.f32 	%f203, %f195, %f196, %f179;
	fma.rn.f32 	%f204, %f192, %f197, %f180;
	fma.rn.f32 	%f205, %f193, %f197, %f181;
	fma.rn.f32 	%f206, %f194, %f197, %f182;
	fma.rn.f32 	%f207, %f195, %f197, %f183;
	fma.rn.f32 	%f208, %f192, %f198, %f184;
	fma.rn.f32 	%f209, %f193, %f198, %f185;
	fma.rn.f32 	%f210, %f194, %f198, %f186;
	fma.rn.f32 	%f211, %f195, %f198, %f187;
	fma.rn.f32 	%f212, %f192, %f199, %f188;
	fma.rn.f32 	%f213, %f193, %f199, %f189;
	fma.rn.f32 	%f214, %f194, %f199, %f190;
	fma.rn.f32 	%f215, %f195, %f199, %f191;
	ld.shared.v4.f32 	{%f216, %f217, %f218, %f219}, [%r86+144];
	ld.shared.v4.f32 	{%f220, %f221, %f222, %f223}, [%r127+144];
	fma.rn.f32 	%f315, %f216, %f220, %f200;
	fma.rn.f32 	%f314, %f217, %f220, %f201;
	fma.rn.f32 	%f313, %f218, %f220, %f202;
	fma.rn.f32 	%f312, %f219, %f220, %f203;
	fma.rn.f32 	%f311, %f216, %f221, %f204;
	fma.rn.f32 	%f310, %f217, %f221, %f205;
	fma.rn.f32 	%f309, %f218, %f221, %f206;
	fma.rn.f32 	%f308, %f219, %f221, %f207;
	fma.rn.f32 	%f307, %f216, %f222, %f208;
	fma.rn.f32 	%f306, %f217, %f222, %f209;
	fma.rn.f32 	%f305, %f218, %f222, %f210;
	fma.rn.f32 	%f304, %f219, %f222, %f211;
	fma.rn.f32 	%f303, %f216, %f223, %f212;
	fma.rn.f32 	%f302, %f217, %f223, %f213;
	fma.rn.f32 	%f301, %f218, %f223, %f214;
	fma.rn.f32 	%f300, %f219, %f223, %f215;
	add.s32 	%r128, %r128, 576;
	add.s32 	%r127, %r127, 576;
	setp.ne.s32 	%p52, %r128, 2592;
	@%p52 bra 	$L__BB3_43;
	bar.sync 	0;
	add.s32 	%r126, %r126, 64;
	setp.lt.s32 	%p53, %r126, %r34;
	@%p53 bra 	$L__BB3_2;
$L__BB3_45:
	mov.u32 	%r87, %ctaid.y;
	shl.b32 	%r88, %r87, 6;
	add.s32 	%r28, %r88, %r5;
	add.s32 	%r89, %r4, %r6;
	add.s32 	%r29, %r89, 3;
	cvt.s64.s32 	%rd8, %r89;
	setp.ge.s32 	%p54, %r28, %r34;
	@%p54 bra 	$L__BB3_89;
	setp.ge.s32 	%p55, %r29, %r34;
	mul.lo.s32 	%r30, %r28, %r34;
	shr.u32 	%r90, %r30, 1;
	and.b32  	%r91, %r90, 1;
	setp.eq.b32 	%p56, %r91, 1;
	or.pred  	%p57, %p56, %p55;
	@%p57 bra 	$L__BB3_48;
	mul.f32 	%f228, %f125, %f315;
	mul.f32 	%f229, %f125, %f314;
	mul.f32 	%f230, %f125, %f313;
	mul.f32 	%f231, %f125, %f312;
	cvt.u64.u32 	%rd33, %r30;
	add.s64 	%rd34, %rd33, %rd8;
	shl.b64 	%rd35, %rd34, 2;
	add.s64 	%rd36, %rd3, %rd35;
	st.global.v4.f32 	[%rd36], {%f228, %f229, %f230, %f231};
	bra.uni 	$L__BB3_56;
$L__BB3_48:
	cvt.u32.u64 	%r92, %rd8;
	setp.ge.s32 	%p58, %r92, %r34;
	@%p58 bra 	$L__BB3_50;
	mul.f32 	%f224, %f125, %f315;
	add.s32 	%r94, %r92, %r30;
	mul.wide.s32 	%rd28, %r94, 4;
	add.s64 	%rd29, %rd3, %rd28;
	st.global.f32 	[%rd29], %f224;
$L__BB3_50:
	add.s32 	%r96, %r92, 1;
	setp.ge.s32 	%p59, %r96, %r34;
	cvt.s64.s32 	%rd30, %r30;
	add.s64 	%rd31, %rd8, %rd30;
	shl.b64 	%rd32, %rd31, 2;
	add.s64 	%rd9, %rd3, %rd32;
	@%p59 bra 	$L__BB3_52;
	mul.f32 	%f225, %f125, %f314;
	st.global.f32 	[%rd9+4], %f225;
$L__BB3_52:
	add.s32 	%r98, %r92, 2;
	setp.ge.s32 	%p60, %r98, %r34;
	@%p60 bra 	$L__BB3_54;
	mul.f32 	%f226, %f125, %f313;
	st.global.f32 	[%rd9+8], %f226;
$L__BB3_54:
	setp.ge.s32 	%p61, %r29, %r34;
	@%p61 bra 	$L__BB3_56;
	mul.f32 	%f227, %f125, %f312;
	st.global.f32 	[%rd9+12], %f227;
$L__BB3_56:
	add.s32 	%r99, %r28, 1;
	setp.ge.s32 	%p62, %r99, %r34;
	@%p62 bra 	$L__BB3_89;
	setp.lt.s32 	%p63, %r29, %r34;
	add.s32 	%r31, %r30, %r34;
	and.b32  	%r100, %r31, 3;
	setp.eq.s32 	%p64, %r100, 0;
	and.pred  	%p65, %p64, %p63;
	@%p65 bra 	$L__BB3_66;
	cvt.u32.u64 	%r101, %rd8;
	setp.ge.s32 	%p66, %r101, %r34;
	@%p66 bra 	$L__BB3_60;
	mul.f32 	%f232, %f125, %f311;
	add.s32 	%r103, %r101, %r31;
	mul.wide.s32 	%rd37, %r103, 4;
	add.s64 	%rd38, %rd3, %rd37;
	st.global.f32 	[%rd38], %f232;
$L__BB3_60:
	add.s32 	%r105, %r101, 1;
	setp.ge.s32 	%p67, %r105, %r34;
	cvt.s64.s32 	%rd39, %r31;
	add.s64 	%rd40, %rd8, %rd39;
	shl.b64 	%rd41, %rd40, 2;
	add.s64 	%rd10, %rd3, %rd41;
	@%p67 bra 	$L__BB3_62;
	mul.f32 	%f233, %f125, %f310;
	st.global.f32 	[%rd10+4], %f233;
$L__BB3_62:
	add.s32 	%r107, %r101, 2;
	setp.ge.s32 	%p68, %r107, %r34;
	@%p68 bra 	$L__BB3_64;
	mul.f32 	%f234, %f125, %f309;
	st.global.f32 	[%rd10+8], %f234;
$L__BB3_64:
	setp.ge.s32 	%p69, %r29, %r34;
	@%p69 bra 	$L__BB3_67;
	mul.f32 	%f235, %f125, %f308;
	st.global.f32 	[%rd10+12], %f235;
	bra.uni 	$L__BB3_67;
$L__BB3_66:
	mul.f32 	%f236, %f125, %f311;
	mul.f32 	%f237, %f125, %f310;
	mul.f32 	%f238, %f125, %f309;
	mul.f32 	%f239, %f125, %f308;
	cvt.u64.u32 	%rd42, %r31;
	add.s64 	%rd43, %rd42, %rd8;
	shl.b64 	%rd44, %rd43, 2;
	add.s64 	%rd45, %rd3, %rd44;
	st.global.v4.f32 	[%rd45], {%f236, %f237, %f238, %f239};
$L__BB3_67:
	add.s32 	%r108, %r28, 2;
	setp.ge.s32 	%p70, %r108, %r34;
	@%p70 bra 	$L__BB3_89;
	setp.lt.s32 	%p71, %r29, %r34;
	add.s32 	%r32, %r31, %r34;
	and.b32  	%r109, %r32, 2;
	setp.eq.s32 	%p72, %r109, 0;
	and.pred  	%p73, %p72, %p71;
	@%p73 bra 	$L__BB3_77;
	cvt.u32.u64 	%r110, %rd8;
	setp.ge.s32 	%p74, %r110, %r34;
	@%p74 bra 	$L__BB3_71;
	mul.f32 	%f240, %f125, %f307;
	add.s32 	%r112, %r110, %r32;
	mul.wide.s32 	%rd46, %r112, 4;
	add.s64 	%rd47, %rd3, %rd46;
	st.global.f32 	[%rd47], %f240;
$L__BB3_71:
	add.s32 	%r114, %r110, 1;
	setp.ge.s32 	%p75, %r114, %r34;
	cvt.s64.s32 	%rd48, %r32;
	add.s64 	%rd49, %rd8, %rd48;
	shl.b64 	%rd50, %rd49, 2;
	add.s64 	%rd11, %rd3, %rd50;
	@%p75 bra 	$L__BB3_73;
	mul.f32 	%f241, %f125, %f306;
	st.global.f32 	[%rd11+4], %f241;
$L__BB3_73:
	add.s32 	%r116, %r110, 2;
	setp.ge.s32 	%p76, %r116, %r34;
	@%p76 bra 	$L__BB3_75;
	mul.f32 	%f242, %f125, %f305;
	st.global.f32 	[%rd11+8], %f242;
$L__BB3_75:
	setp.ge.s32 	%p77, %r29, %r34;
	@%p77 bra 	$L__BB3_78;
	mul.f32 	%f243, %f125, %f304;
	st.global.f32 	[%rd11+12], %f243;
	bra.uni 	$L__BB3_78;
$L__BB3_77:
	mul.f32 	%f244, %f125, %f307;
	mul.f32 	%f245, %f125, %f306;
	mul.f32 	%f246, %f125, %f305;
	mul.f32 	%f247, %f125, %f304;
	cvt.u64.u32 	%rd51, %r32;
	add.s64 	%rd52, %rd51, %rd8;
	shl.b64 	%rd53, %rd52, 2;
	add.s64 	%rd54, %rd3, %rd53;
	st.global.v4.f32 	[%rd54], {%f244, %f245, %f246, %f247};
$L__BB3_78:
	add.s32 	%r117, %r28, 3;
	setp.ge.s32 	%p78, %r117, %r34;
	@%p78 bra 	$L__BB3_89;
	setp.lt.s32 	%p79, %r29, %r34;
	add.s32 	%r33, %r32, %r34;
	and.b32  	%r118, %r33, 3;
	setp.eq.s32 	%p80, %r118, 0;
	and.pred  	%p81, %p80, %p79;
	@%p81 bra 	$L__BB3_88;
	cvt.u32.u64 	%r119, %rd8;
	setp.ge.s32 	%p82, %r119, %r34;
	@%p82 bra 	$L__BB3_82;
	mul.f32 	%f248, %f125, %f303;
	add.s32 	%r121, %r119, %r33;
	mul.wide.s32 	%rd55, %r121, 4;
	add.s64 	%rd56, %rd3, %rd55;
	st.global.f32 	[%rd56], %f248;
$L__BB3_82:
	add.s32 	%r123, %r119, 1;
	setp.ge.s32 	%p83, %r123, %r34;
	cvt.s64.s32 	%rd57, %r33;
	add.s64 	%rd58, %rd8, %rd57;
	shl.b64 	%rd59, %rd58, 2;
	add.s64 	%rd12, %rd3, %rd59;
	@%p83 bra 	$L__BB3_84;
	mul.f32 	%f249, %f125, %f302;
	st.global.f32 	[%rd12+4], %f249;
$L__BB3_84:
	add.s32 	%r125, %r119, 2;
	setp.ge.s32 	%p84, %r125, %r34;
	@%p84 bra 	$L__BB3_86;
	mul.f32 	%f250, %f125, %f301;
	st.global.f32 	[%rd12+8], %f250;
$L__BB3_86:
	setp.ge.s32 	%p85, %r29, %r34;
	@%p85 bra 	$L__BB3_89;
	mul.f32 	%f251, %f125, %f300;
	st.global.f32 	[%rd12+12], %f251;
	bra.uni 	$L__BB3_89;
$L__BB3_88:
	mul.f32 	%f252, %f125, %f303;
	mul.f32 	%f253, %f125, %f302;
	mul.f32 	%f254, %f125, %f301;
	mul.f32 	%f255, %f125, %f300;
	cvt.u64.u32 	%rd60, %r33;
	add.s64 	%rd61, %rd60, %rd8;
	shl.b64 	%rd62, %rd61, 2;
	add.s64 	%rd63, %rd3, %rd62;
	st.global.v4.f32 	[%rd63], {%f252, %f253, %f254, %f255};
$L__BB3_89:
	ret;

}


// ===== COMPILED SASS (sm_100) =====

	.target	sm_100

	.elftype	@"ET_EXEC"


//--------------------- .note.nv.tkinfo           --------------------------
	.section	.note.nv.tkinfo,"",@"SHT_NOTE"
	.sectionflags	@"SHF_NOTE_NV_TKINFO"
	.tkinfo
        /*0018*/ 	.word	0x00000002
        /*0030*/ 	.string	""
        /*0030*/ 	.string	"ptxas"
        /*0030*/ 	.string	"Cuda compilation tools, release 13.0, V13.0.88"
        /*0030*/ 	.string	"Build cuda_13.0.r13.0/compiler.36424714_0"
        /*0030*/ 	.string	"-arch sm_100 -m 64 "



//--------------------- .note.nv.cuinfo           --------------------------
	.section	.note.nv.cuinfo,"",@"SHT_NOTE"
	.sectionflags	@"SHF_NOTE_NV_CUINFO"
        /*0018*/ 	.short	0x0002
        /*001a*/ 	.short	0x0064
        /*001c*/ 	.short	0x0082
	.zero		2


//--------------------- .nv.info                  --------------------------
	.section	.nv.info,"",@"SHT_CUDA_INFO"
	.align	4


	//----- nvinfo : EIATTR_REGCOUNT
	.align		4
        /*0000*/ 	.byte	0x04, 0x2f
        /*0002*/ 	.short	(.L_1 - .L_0)
	.align		4
.L_0:
        /*0004*/ 	.word	index@(_Z19OnlineSoftmaxKernelPfi)
        /*0008*/ 	.word	0x00000018


	//----- nvinfo : EIATTR_FRAME_SIZE
	.align		4
.L_1:
        /*000c*/ 	.byte	0x04, 0x11
        /*000e*/ 	.short	(.L_3 - .L_2)
	.align		4
.L_2:
        /*0010*/ 	.word	index@($__internal_0_$__cuda_sm3x_div_rn_noftz_f32_slowpath)
        /*0014*/ 	.word	0x00000000


	//----- nvinfo : EIATTR_FRAME_SIZE
	.align		4
.L_3:
        /*0018*/ 	.byte	0x04, 0x11
        /*001a*/ 	.short	(.L_5 - .L_4)
	.align		4
.L_4:
        /*001c*/ 	.word	index@(_Z19OnlineSoftmaxKernelPfi)
        /*0020*/ 	.word	0x00000000


	//----- nvinfo : EIATTR_REGCOUNT
	.align		4
.L_5:
        /*0024*/ 	.byte	0x04, 0x2f
        /*0026*/ 	.short	(.L_7 - .L_6)
	.align		4
.L_6:
        /*0028*/ 	.word	index@(_Z25SgemmOptimizedLargeKernelILi64EEvPfS0_S0_ibf)
        /*002c*/ 	.word	0x0000002e


	//----- nvinfo : EIATTR_FRAME_SIZE
	.align		4
.L_7:
        /*0030*/ 	.byte	0x04, 0x11
        /*0032*/ 	.short	(.L_9 - .L_8)
	.align		4
.L_8:
        /*0034*/ 	.word	index@(_Z25SgemmOptimizedLargeKernelILi64EEvPfS0_S0_ibf)
        /*0038*/ 	.word	0x00000000


	//----- nvinfo : EIATTR_REGCOUNT
	.align		4
.L_9:
        /*003c*/ 	.byte	0x04, 0x2f
        /*003e*/ 	.short	(.L_11 - .L_10)
	.align		4
.L_10:
        /*0040*/ 	.word	index@(_Z25SgemmOptimizedSmallKernelILi32EEvPfS0_S0_ibf)
        /*0044*/ 	.word	0x0000002e


	//----- nvinfo : EIATTR_FRAME_SIZE
	.align		4
.L_11:
        /*0048*/ 	.byte	0x04, 0x11
        /*004a*/ 	.short	(.L_13 - .L_12)
	.align		4
.L_12:
        /*004c*/ 	.word	index@(_Z25SgemmOptimizedSmallKernelILi32EEvPfS0_S0_ibf)
        /*0050*/ 	.word	0x00000000


	//----- nvinfo : EIATTR_REGCOUNT
	.align		4
.L_13:
        /*0054*/ 	.byte	0x04, 0x2f
        /*0056*/ 	.short	(.L_15 - .L_14)
	.align		4
.L_14:
        /*0058*/ 	.word	index@(_Z25SgemmOptimizedSmallKernelILi64EEvPfS0_S0_ibf)
        /*005c*/ 	.word	0x00000030


	//----- nvinfo : EIATTR_FRAME_SIZE
	.align		4
.L_15:
        /*0060*/ 	.byte	0x04, 0x11
        /*0062*/ 	.short	(.L_17 - .L_16)
	.align		4
.L_16:
        /*0064*/ 	.word	index@(_Z25SgemmOptimizedSmallKernelILi64EEvPfS0_S0_ibf)
        /*0068*/ 	.word	0x00000000


	//----- nvinfo : EIATTR_MIN_STACK_SIZE
	.align		4
.L_17:
        /*006c*/ 	.byte	0x04, 0x12
        /*006e*/ 	.short	(.L_19 - .L_18)
	.align		4
.L_18:
        /*0070*/ 	.word	index@(_Z25SgemmOptimizedSmallKernelILi64EEvPfS0_S0_ibf)
        /*0074*/ 	.word	0x00000000


	//----- nvinfo : EIATTR_MIN_STACK_SIZE
	.align		4
.L_19:
        /*0078*/ 	.byte	0x04, 0x12
        /*007a*/ 	.short	(.L_21 - .L_20)
	.align		4
.L_20:
        /*007c*/ 	.word	index@(_Z25SgemmOptimizedSmallKernelILi32EEvPfS0_S0_ibf)
        /*0080*/ 	.word	0x00000000


	//----- nvinfo : EIATTR_MIN_STACK_SIZE
	.align		4
.L_21:
        /*0084*/ 	.byte	0x04, 0x12
        /*0086*/ 	.short	(.L_23 - .L_22)
	.align		4
.L_22:
        /*0088*/ 	.word	index@(_Z25SgemmOptimizedLargeKernelILi64EEvPfS0_S0_ibf)
        /*008c*/ 	.word	0x00000000


	//----- nvinfo : EIATTR_MIN_STACK_SIZE
	.align		4
.L_23:
        /*0090*/ 	.byte	0x04, 0x12
        /*0092*/ 	.short	(.L_25 - .L_24)
	.align		4
.L_24:
        /*0094*/ 	.word	index@(_Z19OnlineSoftmaxKernelPfi)
        /*0098*/ 	.word	0x00000000
.L_25:


//--------------------- .nv.compat                --------------------------
	.section	.nv.compat,"",@"SHT_CUDA_COMPAT_INFO"
	.align	4
        /*0000*/ 	.byte	0x02, 0x09, 0x00, 0x00, 0x02, 0x02, 0x01, 0x00, 0x02, 0x05, 0x05, 0x00, 0x03, 0x07, 0x01, 0x01
        /*0010*/ 	.byte	0x02, 0x03, 0x00, 0x00, 0x02, 0x06, 0x01, 0x00, 0x04, 0x0b, 0x08, 0x00, 0x01, 0x00, 0x00, 0x00
        /*0020*/ 	.byte	0x00, 0x00, 0x00, 0x00


//--------------------- .nv.info._Z25SgemmOptimizedSmallKernelILi64EEvPfS0_S0_ibf --------------------------
	.section	.nv.info._Z25SgemmOptimizedSmallKernelILi64EEvPfS0_S0_ibf,"",@"SHT_CUDA_INFO"
	.sectionflags	@""
	.align	4


	//----- nvinfo : EIATTR_CUDA_API_VERSION
	.align		4
        /*0000*/ 	.byte	0x04, 0x37
        /*0002*/ 	.short	(.L_27 - .L_26)
.L_26:
        /*0004*/ 	.word	0x00000082


	//----- nvinfo : EIATTR_KPARAM_INFO
	.align		4
.L_27:
        /*0008*/ 	.byte	0x04, 0x17
        /*000a*/ 	.short	(.L_29 - .L_28)
.L_28:
        /*000c*/ 	.word	0x00000000
        /*0010*/ 	.short	0x0005
        /*0012*/ 	.short	0x0020
        /*0014*/ 	.byte	0x00, 0xf0, 0x11, 0x00


	//----- nvinfo : EIATTR_KPARAM_INFO
	.align		4
.L_29:
        /*0018*/ 	.byte	0x04, 0x17
        /*001a*/ 	.short	(.L_31 - .L_30)
.L_30:
        /*001c*/ 	.word	0x00000000
        /*0020*/ 	.short	0x0004
        /*0022*/ 	.short	0x001c
        /*0024*/ 	.byte	0x00, 0xf0, 0x05, 0x00


	//----- nvinfo : EIATTR_KPARAM_INFO
	.align		4
.L_31:
        /*0028*/ 	.byte	0x04, 0x17
        /*002a*/ 	.short	(.L_33 - .L_32)
.L_32:
        /*002c*/ 	.word	0x00000000
        /*0030*/ 	.short	0x0003
        /*0032*/ 	.short	0x0018
        /*0034*/ 	.byte	0x00, 0xf0, 0x11, 0x00


	//----- nvinfo : EIATTR_KPARAM_INFO
	.align		4
.L_33:
        /*0038*/ 	.byte	0x04, 0x17
        /*003a*/ 	.short	(.L_35 - .L_34)
.L_34:
        /*003c*/ 	.word	0x00000000
        /*0040*/ 	.short	0x0002
        /*0042*/ 	.short	0x0010
        /*0044*/ 	.byte	0x00, 0xf5, 0x21, 0x00


	//----- nvinfo : EIATTR_KPARAM_INFO
	.align		4
.L_35:
        /*0048*/ 	.byte	0x04, 0x17
        /*004a*/ 	.short	(.L_37 - .L_36)
.L_36:
        /*004c*/ 	.word	0x00000000
        /*0050*/ 	.short	0x0001
        /*0052*/ 	.short	0x0008
        /*0054*/ 	.byte	0x00, 0xf5, 0x21, 0x00


	//----- nvinfo : EIATTR_KPARAM_INFO
	.align		4
.L_37:
        /*0058*/ 	.byte	0x04, 0x17
        /*005a*/ 	.short	(.L_39 - .L_38)
.L_38:
        /*005c*/ 	.word	0x00000000
        /*0060*/ 	.short	0x0000
        /*0062*/ 	.short	0x0000
        /*0064*/ 	.byte	0x00, 0xf5, 0x21, 0x00


	//----- nvinfo : EIATTR_SPARSE_MMA_MASK
	.align		4
.L_39:
        /*0068*/ 	.byte	0x03, 0x50
        /*006a*/ 	.short	0x0000


	//----- nvinfo : EIATTR_MAXREG_COUNT
	.align		4
        /*006c*/ 	.byte	0x03, 0x1b
        /*006e*/ 	.short	0x00ff


	//----- nvinfo : EIATTR_NUM_BARRIERS
	.align		4
        /*0070*/ 	.byte	0x02, 0x4c
        /*0072*/ 	.byte	0x01
	.zero		1


	//----- nvinfo : EIATTR_MERCURY_ISA_VERSION
	.align		4
        /*0074*/ 	.byte	0x03, 0x5f
        /*0076*/ 	.short	0x0101


	//----- nvinfo : EIATTR_VRC_CTA_INIT_COUNT
	.align		4
        /*0078*/ 	.byte	0x02, 0x4a
	.zero		1
	.zero		1


	//----- nvinfo : EIATTR_EXIT_INSTR_OFFSETS
	.align		4
        /*007c*/ 	.byte	0x04, 0x1c
        /*007e*/ 	.short	(.L_41 - .L_40)


	//   ....[0]....
.L_40:
        /*0080*/ 	.word	0x00001d30


	//   ....[1]....
        /*0084*/ 	.word	0x00002090


	//   ....[2]....
        /*0088*/ 	.word	0x00002360


	//   ....[3]....
        /*008c*/ 	.word	0x00002630


	//   ....[4]....
        /*0090*/ 	.word	0x000027d0


	//   ....[5]....
        /*0094*/ 	.word	0x00002810


	//   ....[6]....
        /*0098*/ 	.word	0x000028c0


	//----- nvinfo : EIATTR_CRS_STACK_SIZE
	.align		4
.L_41:
        /*009c*/ 	.byte	0x04, 0x1e
        /*009e*/ 	.short	(.L_43 - .L_42)
.L_42:
        /*00a0*/ 	.word	0x00000000


	//----- nvinfo : EIATTR_CBANK_PARAM_SIZE
	.align		4
.L_43:
        /*00a4*/ 	.byte	0x03, 0x19
        /*00a6*/ 	.short	0x0024


	//----- nvinfo : EIATTR_PARAM_CBANK
	.align		4
        /*00a8*/ 	.byte	0x04, 0x0a
        /*00aa*/ 	.short	(.L_45 - .L_44)
	.align		4
.L_44:
        /*00ac*/ 	.word	index@(.nv.constant0._Z25SgemmOptimizedSmallKernelILi64EEvPfS0_S0_ibf)
        /*00b0*/ 	.short	0x0380
        /*00b2*/ 	.short	0x0024


	//----- nvinfo : EIATTR_SW_WAR
	.align		4
.L_45:
        /*00b4*/ 	.byte	0x04, 0x36
        /*00b6*/ 	.short	(.L_47 - .L_46)
.L_46:
        /*00b8*/ 	.word	0x00000008
.L_47:


//--------------------- .nv.info._Z25SgemmOptimizedSmallKernelILi32EEvPfS0_S0_ibf --------------------------
	.section	.nv.info._Z25SgemmOptimizedSmallKernelILi32EEvPfS0_S0_ibf,"",@"SHT_CUDA_INFO"
	.sectionflags	@""
	.align	4


	//----- nvinfo : EIATTR_CUDA_API_VERSION
	.align		4
        /*0000*/ 	.byte	0x04, 0x37
        /*0002*/ 	.short	(.L_49 - .L_48)
.L_48:
        /*0004*/ 	.word	0x00000082


	//----- nvinfo : EIATTR_KPARAM_INFO
	.align		4
.L_49:
        /*0008*/ 	.byte	0x04, 0x17
        /*000a*/ 	.short	(.L_51 - .L_50)
.L_50:
        /*000c*/ 	.word	0x00000000
        /*0010*/ 	.short	0x0005
        /*0012*/ 	.short	0x0020
        /*0014*/ 	.byte	0x00, 0xf0, 0x11, 0x00


	//----- nvinfo : EIATTR_KPARAM_INFO
	.align		4
.L_51:
        /*0018*/ 	.byte	0x04, 0x17
        /*001a*/ 	.short	(.L_53 - .L_52)
.L_52:
        /*001c*/ 	.word	0x00000000
        /*0020*/ 	.short	0x0004
        /*0022*/ 	.short	0x001c
        /*0024*/ 	.byte	0x00, 0xf0, 0x05, 0x00


	//----- nvinfo : EIATTR_KPARAM_INFO
	.align		4
.L_53:
        /*0028*/ 	.byte	0x04, 0x17
        /*002a*/ 	.short	(.L_55 - .L_54)
.L_54:
        /*002c*/ 	.word	0x00000000
        /*0030*/ 	.short	0x0003
        /*0032*/ 	.short	0x0018
        /*0034*/ 	.byte	0x00, 0xf0, 0x11, 0x00


	//----- nvinfo : EIATTR_KPARAM_INFO
	.align		4
.L_55:
        /*0038*/ 	.byte	0x04, 0x17
        /*003a*/ 	.short	(.L_57 - .L_56)
.L_56:
        /*003c*/ 	.word	0x00000000
        /*0040*/ 	.short	0x0002
        /*0042*/ 	.short	0x0010
        /*0044*/ 	.byte	0x00, 0xf5, 0x21, 0x00


	//----- nvinfo : EIATTR_KPARAM_INFO
	.align		4
.L_57:
        /*0048*/ 	.byte	0x04, 0x17
        /*004a*/ 	.short	(.L_59 - .L_58)
.L_58:
        /*004c*/ 	.word	0x00000000
        /*0050*/ 	.short	0x0001
        /*0052*/ 	.short	0x0008
        /*0054*/ 	.byte	0x00, 0xf5, 0x21, 0x00


	//----- nvinfo : EIATTR_KPARAM_INFO
	.align		4
.L_59:
        /*0058*/ 	.byte	0x04, 0x17
        /*005a*/ 	.short	(.L_61 - .L_60)
.L_60:
        /*005c*/ 	.word	0x00000000
        /*0060*/ 	.short	0x0000
        /*0062*/ 	.short	0x0000
        /*0064*/ 	.byte	0x00, 0xf5, 0x21, 0x00


	//----- nvinfo : EIATTR_SPARSE_MMA_MASK
	.align		4
.L_61:
        /*0068*/ 	.byte	0x03, 0x50
        /*006a*/ 	.short	0x0000


	//----- nvinfo : EIATTR_MAXREG_COUNT
	.align		4
        /*006c*/ 	.byte	0x03, 0x1b
        /*006e*/ 	.short	0x00ff


	//----- nvinfo : EIATTR_NUM_BARRIERS
	.align		4
        /*0070*/ 	.byte	0x02, 0x4c
        /*0072*/ 	.byte	0x01
	.zero		1


	//----- nvinfo : EIATTR_MERCURY_ISA_VERSION
	.align		4
        /*0074*/ 	.byte	0x03, 0x5f
        /*0076*/ 	.short	0x0101


	//----- nvinfo : EIATTR_VRC_CTA_INIT_COUNT
	.align		4
        /*0078*/ 	.byte	0x02, 0x4a
	.zero		1
	.zero		1


	//----- nvinfo : EIATTR_EXIT_INSTR_OFFSETS
	.align		4
        /*007c*/ 	.byte	0x04, 0x1c
        /*007e*/ 	.short	(.L_63 - .L_62)


	//   ....[0]....
.L_62:
        /*0080*/ 	.word	0x00001590


	//   ....[1]....
        /*0084*/ 	.word	0x00001900


	//   ....[2]....
        /*0088*/ 	.word	0x00001bd0


	//   ....[3]....
        /*008c*/ 	.word	0x00001ea0


	//   ....[4]....
        /*0090*/ 	.word	0x00002040


	//   ....[5]....
        /*0094*/ 	.word	0x00002080


	//   ....[6]....
        /*0098*/ 	.word	0x00002130


	//----- nvinfo : EIATTR_CRS_STACK_SIZE
	.align		4
.L_63:
        /*009c*/ 	.byte	0x04, 0x1e
        /*009e*/ 	.short	(.L_65 - .L_64)
.L_64:
        /*00a0*/ 	.word	0x00000000


	//----- nvinfo : EIATTR_CBANK_PARAM_SIZE
	.align		4
.L_65:
        /*00a4*/ 	.byte	0x03, 0x19
        /*00a6*/ 	.short	0x0024


	//----- nvinfo : EIATTR_PARAM_CBANK
	.align		4
        /*00a8*/ 	.byte	0x04, 0x0a
        /*00aa*/ 	.short	(.L_67 - .L_66)
	.align		4
.L_66:
        /*00ac*/ 	.word	index@(.nv.constant0._Z25SgemmOptimizedSmallKernelILi32EEvPfS0_S0_ibf)
        /*00b0*/ 	.short	0x0380
        /*00b2*/ 	.short	0x0024


	//----- nvinfo : EIATTR_SW_WAR
	.align		4
.L_67:
        /*00b4*/ 	.byte	0x04, 0x36
        /*00b6*/ 	.short	(.L_69 - .L_68)
.L_68:
        /*00b8*/ 	.word	0x00000008
.L_69:


//--------------------- .nv.info._Z25SgemmOptimizedLargeKernelILi64EEvPfS0_S0_ibf --------------------------
	.section	.nv.info._Z25SgemmOptimizedLargeKernelILi64EEvPfS0_S0_ibf,"",@"SHT_CUDA_INFO"
	.sectionflags	@""
	.align	4


	//----- nvinfo : EIATTR_CUDA_API_VERSION
	.align		4
        /*0000*/ 	.byte	0x04, 0x37
        /*0002*/ 	.short	(.L_71 - .L_70)
.L_70:
        /*0004*/ 	.word	0x00000082


	//----- nvinfo : EIATTR_KPARAM_INFO
	.align		4
.L_71:
        /*0008*/ 	.byte	0x04, 0x17
        /*000a*/ 	.short	(.L_73 - .L_72)
.L_72:
        /*000c*/ 	.word	0x00000000
        /*0010*/ 	.short	0x0005
        /*0012*/ 	.short	0x0020
        /*0014*/ 	.byte	0x00, 0xf0, 0x11, 0x00


	//----- nvinfo : EIATTR_KPARAM_INFO
	.align		4
.L_73:
        /*0018*/ 	.byte	0x04, 0x17
        /*001a*/ 	.short	(.L_75 - .L_74)
.L_74:
        /*001c*/ 	.word	0x00000000
        /*0020*/ 	.short	0x0004
        /*0022*/ 	.short	0x001c
        /*0024*/ 	.byte	0x00, 0xf0, 0x05, 0x00


	//----- nvinfo : EIATTR_KPARAM_INFO
	.align		4
.L_75:
        /*0028*/ 	.byte	0x04, 0x17
        /*002a*/ 	.short	(.L_77 - .L_76)
.L_76:
        /*002c*/ 	.word	0x00000000
        /*0030*/ 	.short	0x0003
        /*0032*/ 	.short	0x0018
        /*0034*/ 	.byte	0x00, 0xf0, 0x11, 0x00


	//----- nvinfo : EIATTR_KPARAM_INFO
	.align		4
.L_77:
        /*0038*/ 	.byte	0x04, 0x17
        /*003a*/ 	.short	(.L_79 - .L_78)
.L_78:
        /*003c*/ 	.word	0x00000000
        /*0040*/ 	.short	0x0002
        /*0042*/ 	.short	0x0010
        /*0044*/ 	.byte	0x00, 0xf5, 0x21, 0x00


	//----- nvinfo : EIATTR_KPARAM_INFO
	.align		4
.L_79:
        /*0048*/ 	.byte	0x04, 0x17
        /*004a*/ 	.short	(.L_81 - .L_80)
.L_80:
        /*004c*/ 	.word	0x00000000
        /*0050*/ 	.short	0x0001
        /*0052*/ 	.short	0x0008
        /*0054*/ 	.byte	0x00, 0xf5, 0x21, 0x00


	//----- nvinfo : EIATTR_KPARAM_INFO
	.align		4
.L_81:
        /*0058*/ 	.byte	0x04, 0x17
        /*005a*/ 	.short	(.L_83 - .L_82)
.L_82:
        /*005c*/ 	.word	0x00000000
        /*0060*/ 	.short	0x0000
        /*0062*/ 	.short	0x0000
        /*0064*/ 	.byte	0x00, 0xf5, 0x21, 0x00


	//----- nvinfo : EIATTR_SPARSE_MMA_MASK
	.align		4
.L_83:
        /*0068*/ 	.byte	0x03, 0x50
        /*006a*/ 	.short	0x0000


	//----- nvinfo : EIATTR_MAXREG_COUNT
	.align		4
        /*006c*/ 	.byte	0x03, 0x1b
        /*006e*/ 	.short	0x00ff


	//----- nvinfo : EIATTR_NUM_BARRIERS
	.align		4
        /*0070*/ 	.byte	0x02, 0x4c
        /*0072*/ 	.byte	0x01
	.zero		1


	//----- nvinfo : EIATTR_MERCURY_ISA_VERSION
	.align		4
        /*0074*/ 	.byte	0x03, 0x5f
        /*0076*/ 	.short	0x0101


	//----- nvinfo : EIATTR_VRC_CTA_INIT_COUNT
	.align		4
        /*0078*/ 	.byte	0x02, 0x4a
	.zero		1
	.zero		1


	//----- nvinfo : EIATTR_EXIT_INSTR_OFFSETS
	.align		4
        /*007c*/ 	.byte	0x04, 0x1c
        /*007e*/ 	.short	(.L_85 - .L_84)


	//   ....[0]....
.L_84:
        /*0080*/ 	.word	0x00002540


	//   ....[1]....
        /*0084*/ 	.word	0x00002890


	//   ....[2]....
        /*0088*/ 	.word	0x00002b50


	//   ....[3]....
        /*008c*/ 	.word	0x00002e20


	//   ....[4]....
        /*0090*/ 	.word	0x00002fc0


	//   ....[5]....
        /*0094*/ 	.word	0x00003000


	//   ....[6]....
        /*0098*/ 	.word	0x000030b0


	//----- nvinfo : EIATTR_CRS_STACK_SIZE
	.align		4
.L_85:
        /*009c*/ 	.byte	0x04, 0x1e
        /*009e*/ 	.short	(.L_87 - .L_86)
.L_86:
        /*00a0*/ 	.word	0x00000000


	//----- nvinfo : EIATTR_CBANK_PARAM_SIZE
	.align		4
.L_87:
        /*00a4*/ 	.byte	0x03, 0x19
        /*00a6*/ 	.short	0x0024


	//----- nvinfo : EIATTR_PARAM_CBANK
	.align		4
        /*00a8*/ 	.byte	0x04, 0x0a
        /*00aa*/ 	.short	(.L_89 - .L_88)
	.align		4
.L_88:
        /*00ac*/ 	.word	index@(.nv.constant0._Z25SgemmOptimizedLargeKernelILi64EEvPfS0_S0_ibf)
        /*00b0*/ 	.short	0x0380
        /*00b2*/ 	.short	0x0024


	//----- nvinfo : EIATTR_SW_WAR
	.align		4
.L_89:
        /*00b4*/ 	.byte	0x04, 0x36
        /*00b6*/ 	.short	(.L_91 - .L_90)
.L_90:
        /*00b8*/ 	.word	0x00000008
.L_91:


//--------------------- .nv.info._Z19OnlineSoftmaxKernelPfi --------------------------
	.section	.nv.info._Z19OnlineSoftmaxKernelPfi,"",@"SHT_CUDA_INFO"
	.sectionflags	@""
	.align	4


	//----- nvinfo : EIATTR_CUDA_API_VERSION
	.align		4
        /*0000*/ 	.byte	0x04, 0x37
        /*0002*/ 	.short	(.L_93 - .L_92)
.L_92:
        /*0004*/ 	.word	0x00000082


	//----- nvinfo : EIATTR_KPARAM_INFO
	.align		4
.L_93:
        /*0008*/ 	.byte	0x04, 0x17
        /*000a*/ 	.short	(.L_95 - .L_94)
.L_94:
        /*000c*/ 	.word	0x00000000
        /*0010*/ 	.short	0x0001
        /*0012*/ 	.short	0x0008
        /*0014*/ 	.byte	0x00, 0xf0, 0x11, 0x00


	//----- nvinfo : EIATTR_KPARAM_INFO
	.align		4
.L_95:
        /*0018*/ 	.byte	0x04, 0x17
        /*001a*/ 	.short	(.L_97 - .L_96)
.L_96:
        /*001c*/ 	.word	0x00000000
        /*0020*/ 	.short	0x0000
        /*0022*/ 	.short	0x0000
        /*0024*/ 	.byte	0x00, 0xf5, 0x21, 0x00


	//----- nvinfo : EIATTR_SPARSE_MMA_MASK
	.align		4
.L_97:
        /*0028*/ 	.byte	0x03, 0x50
        /*002a*/ 	.short	0x0000


	//----- nvinfo : EIATTR_MAXREG_COUNT
	.align		4
        /*002c*/ 	.byte	0x03, 0x1b
        /*002e*/ 	.short	0x00ff


	//----- nvinfo : EIATTR_NUM_BARRIERS
	.align		4
        /*0030*/ 	.byte	0x02, 0x4c
        /*0032*/ 	.byte	0x01
	.zero		1


	//----- nvinfo : EIATTR_MERCURY_ISA_VERSION
	.align		4
        /*0034*/ 	.byte	0x03, 0x5f
        /*0036*/ 	.short	0x0101


	//----- nvinfo : EIATTR_COOP_GROUP_MASK_REGIDS
	.align		4
        /*0038*/ 	.byte	0x04, 0x29
        /*003a*/ 	.short	(.L_99 - .L_98)


	//   ....[0]....
.L_98:
        /*003c*/ 	.word	0xffffffff


	//   ....[1]....
        /*0040*/ 	.word	0xffffffff


	//   ....[2]....
        /*0044*/ 	.word	0xffffffff


	//   ....[3]....
        /*0048*/ 	.word	0xffffffff


	//   ....[4]....
        /*004c*/ 	.word	0xffffffff


	//   ....[5]....
        /*0050*/ 	.word	0xffffffff


	//   ....[6]....
        /*0054*/ 	.word	0xffffffff


	//   ....[7]....
        /*0058*/ 	.word	0xffffffff


	//   ....[8]....
        /*005c*/ 	.word	0xffffffff


	//   ....[9]....
        /*0060*/ 	.word	0xffffffff


	//----- nvinfo : EIATTR_COOP_GROUP_INSTR_OFFSETS
	.align		4
.L_99:
        /*0064*/ 	.byte	0x04, 0x28
        /*0066*/ 	.short	(.L_101 - .L_100)


	//   ....[0]....
.L_100:
        /*0068*/ 	.word	0x000002d0


	//   ....[1]....
        /*006c*/ 	.word	0x00000310


	//   ....[2]....
        /*0070*/ 	.word	0x00000510


	//   ....[3]....
        /*0074*/ 	.word	0x00000530


	//   ....[4]....
        /*0078*/ 	.word	0x000006e0


	//   ....[5]....
        /*007c*/ 	.word	0x00000710


	//   ....[6]....
        /*0080*/ 	.word	0x000008c0


	//   ....[7]....
        /*0084*/ 	.word	0x000008e0


	//   ....[8]....
        /*0088*/ 	.word	0x00000a90


	//   ....[9]....
        /*008c*/ 	.word	0x00000ab0


	//----- nvinfo : EIATTR_VRC_CTA_INIT_COUNT
	.align		4
.L_101:
        /*0090*/ 	.byte	0x02, 0x4a
	.zero		1
	.zero		1


	//----- nvinfo : EIATTR_EXIT_INSTR_OFFSETS
	.align		4
        /*0094*/ 	.byte	0x04, 0x1c
        /*0096*/ 	.short	(.L_103 - .L_102)


	//   ....[0]....
.L_102:
        /*0098*/ 	.word	0x00001020


	//   ....[1]....
        /*009c*/ 	.word	0x000012a0


	//----- nvinfo : EIATTR_CRS_STACK_SIZE
	.align		4
.L_103:
        /*00a0*/ 	.byte	0x04, 0x1e
        /*00a2*/ 	.short	(.L_105 - .L_104)
.L_104:
        /*00a4*/ 	.word	0x00000000


	//----- nvinfo : EIATTR_CBANK_PARAM_SIZE
	.align		4
.L_105:
        /*00a8*/ 	.byte	0x03, 0x19
        /*00aa*/ 	.short	0x000c


	//----- nvinfo : EIATTR_PARAM_CBANK
	.align		4
        /*00ac*/ 	.byte	0x04, 0x0a
        /*00ae*/ 	.short	(.L_107 - .L_106)
	.align		4
.L_106:
        /*00b0*/ 	.word	index@(.nv.constant0._Z19OnlineSoftmaxKernelPfi)
        /*00b4*/ 	.short	0x0380
        /*00b6*/ 	.short	0x000c


	//----- nvinfo : EIATTR_SW_WAR
	.align		4
.L_107:
        /*00b8*/ 	.byte	0x04, 0x36
        /*00ba*/ 	.short	(.L_109 - .L_108)
.L_108:
        /*00bc*/ 	.word	0x00000008
.L_109:


//--------------------- .nv.callgraph             --------------------------
	.section	.nv.callgraph,"",@"SHT_CUDA_CALLGRAPH"
	.align	4
	.sectionentsize	8
	.align		4
        /*0000*/ 	.word	0x00000000
	.align		4
        /*0004*/ 	.word	0xffffffff
	.align		4
        /*0008*/ 	.word	0x00000000
	.align		4
        /*000c*/ 	.word	0xfffffffe
	.align		4
        /*0010*/ 	.word	0x00000000
	.align		4
        /*0014*/ 	.word	0xfffffffd
	.align		4
        /*0018*/ 	.word	0x00000000
	.align		4
        /*001c*/ 	.word	0xfffffffc


//--------------------- .text._Z25SgemmOptimizedSmallKernelILi64EEvPfS0_S0_ibf --------------------------
	.section	.text._Z25SgemmOptimizedSmallKernelILi64EEvPfS0_S0_ibf,"ax",@progbits
	.align	128
        .global         _Z25SgemmOptimizedSmallKernelILi64EEvPfS0_S0_ibf
        .type           _Z25SgemmOptimizedSmallKernelILi64EEvPfS0_S0_ibf,@function
        .size           _Z25SgemmOptimizedSmallKernelILi64EEvPfS0_S0_ibf,(.L_x_110 - _Z25SgemmOptimizedSmallKernelILi64EEvPfS0_S0_ibf)
        .other          _Z25SgemmOptimizedSmallKernelILi64EEvPfS0_S0_ibf,@"STO_CUDA_ENTRY STV_DEFAULT"
_Z25SgemmOptimizedSmallKernelILi64EEvPfS0_S0_ibf:
.text._Z25SgemmOptimizedSmallKernelILi64EEvPfS0_S0_ibf:
[----:B------:R-:W-:Y:S01]  /*0000*/  LDC R1, c[0x0][0x37c] ;  /* 0x0000df00ff017b82 */ /* 0x000fe20000000800 */
[----:B------:R-:W0:Y:S01]  /*0010*/  S2R R11, SR_TID.Y ;  /* 0x00000000000b7919 */ /* 0x000e220000002200 */
[----:B------:R-:W1:Y:S01]  /*0020*/  LDCU UR7, c[0x0][0x398] ;  /* 0x00007300ff0777ac */ /* 0x000e620008000800 */
[----:B------:R-:W-:Y:S02]  /*0030*/  CS2R R44, SRZ ;  /* 0x00000000002c7805 */ /* 0x000fe4000001ff00 */
[----:B------:R-:W-:Y:S01]  /*0040*/  CS2R R42, SRZ ;  /* 0x00000000002a7805 */ /* 0x000fe2000001ff00 */
[----:B------:R-:W2:Y:S01]  /*0050*/  S2R R2, SR_TID.X ;  /* 0x0000000000027919 */ /* 0x000ea20000002100 */
[----:B------:R-:W-:Y:S02]  /*0060*/  CS2R R40, SRZ ;  /* 0x0000000000287805 */ /* 0x000fe4000001ff00 */
[----:B------:R-:W-:Y:S02]  /*0070*/  CS2R R38, SRZ ;  /* 0x0000000000267805 */ /* 0x000fe4000001ff00 */
[----:B------:R-:W-:Y:S01]  /*0080*/  CS2R R36, SRZ ;  /* 0x0000000000247805 */ /* 0x000fe2000001ff00 */
[----:B------:R-:W3:Y:S01]  /*0090*/  S2R R0, SR_CTAID.X ;  /* 0x0000000000007919 */ /* 0x000ee20000002500 */
[----:B------:R-:W-:-:S02]  /*00a0*/  CS2R R34, SRZ ;  /* 0x0000000000227805 */ /* 0x000fc4000001ff00 */
[----:B------:R-:W-:Y:S02]  /*00b0*/  CS2R R32, SRZ ;  /* 0x0000000000207805 */ /* 0x000fe4000001ff00 */
[----:B------:R-:W-:Y:S01]  /*00c0*/  CS2R R26, SRZ ;  /* 0x00000000001a7805 */ /* 0x000fe2000001ff00 */
[----:B------:R-:W4:Y:S01]  /*00d0*/  LDCU.64 UR10, c[0x0][0x358] ;  /* 0x00006b00ff0a77ac */ /* 0x000f220008000a00 */
[----:B-1----:R-:W-:Y:S01]  /*00e0*/  UISETP.GE.AND UP0, UPT, UR7, 0x1, UPT ;  /* 0x000000010700788c */ /* 0x002fe2000bf06270 */
[----:B0-----:R-:W-:Y:S02]  /*00f0*/  SHF.L.U32 R24, R11, 0x1, RZ ;  /* 0x000000010b187819 */ /* 0x001fe400000006ff */
[----:B--2---:R-:W-:-:S06]  /*0100*/  SHF.L.U32 R25, R2, 0x3, RZ ;  /* 0x0000000302197819 */ /* 0x004fcc00000006ff */
[----:B----4-:R-:W-:Y:S05]  /*0110*/  BRA.U !UP0, `(.L_x_0) ;  /* 0x0000001908f47547 */ /* 0x010fea000b800000 */
[----:B------:R-:W0:Y:S01]  /*0120*/  S2R R7, SR_CTAID.Y ;  /* 0x0000000000077919 */ /* 0x000e220000002600 */
[----:B------:R-:W1:Y:S01]  /*0130*/  S2UR UR6, SR_CgaCtaId ;  /* 0x00000000000679c3 */ /* 0x000e620000008800 */
[----:B------:R-:W2:Y:S01]  /*0140*/  LDCU.U8 UR8, c[0x0][0x39c] ;  /* 0x00007380ff0877ac */ /* 0x000ea20008000000 */
[----:B------:R-:W-:Y:S01]  /*0150*/  HFMA2 R44, -RZ, RZ, 0, 0 ;  /* 0x00000000ff2c7431 */ /* 0x000fe200000001ff */
[----:B------:R-:W-:Y:S01]  /*0160*/  UMOV UR4, 0x400 ;  /* 0x0000040000047882 */ /* 0x000fe20000000000 */
[----:B------:R-:W4:Y:S01]  /*0170*/  LDCU UR9, c[0x0][0x398] ;  /* 0x00007300ff0977ac */ /* 0x000f220008000800 */
[----:B------:R-:W-:Y:S01]  /*0180*/  UIADD3 UR5, UPT, UPT, UR4, 0x2400, URZ ;  /* 0x0000240004057890 */ /* 0x000fe2000fffe0ff */
[----:B------:R-:W0:Y:S01]  /*0190*/  LDCU.64 UR12, c[0x0][0x380] ;  /* 0x00007000ff0c77ac */ /* 0x000e220008000a00 */
[----:B------:R-:W0:Y:S01]  /*01a0*/  LDCU.64 UR14, c[0x0][0x388] ;  /* 0x00007100ff0e77ac */ /* 0x000e220008000a00 */
[----:B--2---:R-:W-:Y:S02]  /*01b0*/  UPRMT UR8, UR8, 0x8880, URZ ;  /* 0x0000888008087896 */ /* 0x004fe400080000ff */
[----:B-1----:R-:W-:-:S02]  /*01c0*/  ULEA UR4, UR6, UR4, 0x18 ;  /* 0x0000000406047291 */ /* 0x002fc4000f8ec0ff */
[----:B------:R-:W-:-:S03]  /*01d0*/  ULEA UR5, UR6, UR5, 0x18 ;  /* 0x0000000506057291 */ /* 0x000fc6000f8ec0ff */
[----:B------:R-:W-:Y:S01]  /*01e0*/  UMOV UR6, UR8 ;  /* 0x0000000800067c82 */ /* 0x000fe20008000000 */
[----:B------:R-:W-:Y:S02]  /*01f0*/  LEA R5, R2, UR4, 0x4 ;  /* 0x0000000402057c11 */ /* 0x000fe4000f8e20ff */
[----:B0-----:R-:W-:Y:S02]  /*0200*/  LEA R7, R7, R24, 0x6 ;  /* 0x0000001807077211 */ /* 0x001fe400078e30ff */
[----:B------:R-:W-:Y:S01]  /*0210*/  ISETP.NE.AND P2, PT, RZ, UR6, PT ;  /* 0x00000006ff007c0c */ /* 0x000fe2000bf45270 */
[----:B------:R-:W-:Y:S01]  /*0220*/  IMAD R5, R24, 0x90, R5 ;  /* 0x0000009018057824 */ /* 0x000fe200078e0205 */
[C---:B------:R-:W-:Y:S01]  /*0230*/  LEA R9, R2.reuse, UR5, 0x4 ;  /* 0x0000000502097c11 */ /* 0x040fe2000f8e20ff */
[----:B------:R-:W-:Y:S01]  /*0240*/  IMAD R3, R7, UR7, RZ ;  /* 0x0000000707037c24 */ /* 0x000fe2000f8e02ff */
[----:B------:R-:W-:-:S03]  /*0250*/  SEL R2, R2, R11, !P2 ;  /* 0x0000000b02027207 */ /* 0x000fc60005000000 */
[----:B------:R-:W-:Y:S01]  /*0260*/  IMAD R6, R24, 0x90, R9 ;  /* 0x0000009018067824 */ /* 0x000fe200078e0209 */
[C---:B------:R-:W-:Y:S02]  /*0270*/  IADD3 R4, PT, PT, R3.reuse, UR7, RZ ;  /* 0x0000000703047c10 */ /* 0x040fe4000fffe0ff */
[----:B------:R-:W-:Y:S02]  /*0280*/  LOP3.LUT P1, RZ, R3, 0x2, RZ, 0xc0, !PT ;  /* 0x0000000203ff7812 */ /* 0x000fe4000782c0ff */
[----:B------:R-:W-:Y:S02]  /*0290*/  LOP3.LUT P0, RZ, R4, 0x3, RZ, 0xc0, !PT ;  /* 0x0000000304ff7812 */ /* 0x000fe4000780c0ff */
[C---:B------:R-:W-:Y:S02]  /*02a0*/  IADD3 R4, PT, PT, R7.reuse, 0x1, RZ ;  /* 0x0000000107047810 */ /* 0x040fe40007ffe0ff */
[----:B------:R-:W-:Y:S02]  /*02b0*/  ISETP.LT.U32.AND P1, PT, R7, UR7, !P1 ;  /* 0x0000000707007c0c */ /* 0x000fe4000cf21070 */
[----:B------:R-:W-:-:S02]  /*02c0*/  LEA R2, R2, UR5, 0x4 ;  /* 0x0000000502027c11 */ /* 0x000fc4000f8e20ff */
[----:B------:R-:W-:Y:S02]  /*02d0*/  ISETP.LT.U32.AND P0, PT, R4, UR7, !P0 ;  /* 0x0000000704007c0c */ /* 0x000fe4000c701070 */
[----:B------:R-:W-:Y:S01]  /*02e0*/  LEA R4, R11, UR4, 0x4 ;  /* 0x000000040b047c11 */ /* 0x000fe2000f8e20ff */
[----:B----4-:R-:W-:-:S10]  /*02f0*/  UMOV UR4, URZ ;  /* 0x000000ff00047c82 */ /* 0x010fd40008000000 */
.L_x_11:
[----:B------:R-:W-:Y:S01]  /*0300*/  IADD3 R22, PT, PT, R25, UR4, RZ ;  /* 0x0000000419167c10 */ /* 0x000fe2000fffe0ff */
[----:B------:R-:W-:Y:S01]  /*0310*/  UMOV UR7, UR9 ;  /* 0x0000000900077c82 */ /* 0x000fe20008000000 */
[----:B------:R-:W-:Y:S02]  /*0320*/  IADD3 R21, PT, PT, R24, UR4, RZ ;  /* 0x0000000418157c10 */ /* 0x000fe4000fffe0ff */
[----:B------:R-:W-:Y:S02]  /*0330*/  IADD3 R12, PT, PT, R22, 0x3, RZ ;  /* 0x00000003160c7810 */ /* 0x000fe40007ffe0ff */
[----:B---3--:R-:W-:Y:S01]  /*0340*/  LEA R28, R0, R25, 0x6 ;  /* 0x00000019001c7211 */ /* 0x008fe200078e30ff */
[----:B------:R-:W-:Y:S01]  /*0350*/  IMAD R20, R21, UR7, RZ ;  /* 0x0000000715147c24 */ /* 0x000fe2000f8e02ff */
[----:B------:R-:W-:Y:S02]  /*0360*/  ISETP.GE.OR P3, PT, R12, UR7, !P1 ;  /* 0x000000070c007c0c */ /* 0x000fe4000cf66670 */
[----:B------:R-:W-:-:S02]  /*0370*/  VIADDMNMX R10, R28, 0x3, R21, !PT ;  /* 0x000000031c0a7846 */ /* 0x000fc40007800115 */
[----:B------:R-:W-:-:S04]  /*0380*/  SHF.R.U32.HI R8, RZ, 0x1, R20 ;  /* 0x00000001ff087819 */ /* 0x000fc80000011614 */
[----:B------:R-:W-:-:S04]  /*0390*/  LOP3.LUT R8, R8, 0x1, RZ, 0xc0, !PT ;  /* 0x0000000108087812 */ /* 0x000fc800078ec0ff */
[----:B------:R-:W-:Y:S01]  /*03a0*/  ISETP.NE.U32.AND P2, PT, R8, 0x1, PT ;  /* 0x000000010800780c */ /* 0x000fe20003f45070 */
[----:B------:R-:W0:Y:S01]  /*03b0*/  @!P3 LDC.64 R18, c[0x0][0x380] ;  /* 0x0000e000ff12bb82 */ /* 0x000e220000000a00 */
[----:B------:R-:W-:Y:S02]  /*03c0*/  @!P3 IADD3 R9, PT, PT, R3, R22, RZ ;  /* 0x000000160309b210 */ /* 0x000fe40007ffe0ff */
[----:B------:R-:W-:-:S03]  /*03d0*/  ISETP.GE.OR P2, PT, R10, UR7, !P2 ;  /* 0x000000070a007c0c */ /* 0x000fc6000d746670 */
[----:B0-----:R-:W-:-:S06]  /*03e0*/  @!P3 IMAD.WIDE.U32 R8, R9, 0x4, R18 ;  /* 0x000000040908b825 */ /* 0x001fcc00078e0012 */
[----:B------:R-:W5:Y:S01]  /*03f0*/  @!P3 LDG.E.128.CONSTANT R8, desc[UR10][R8.64] ;  /* 0x0000000a0808b981 */ /* 0x000f62000c1e9d00 */
[----:B------:R-:W-:Y:S04]  /*0400*/  BSSY.RECONVERGENT B0, `(.L_x_1) ;  /* 0x0000014000007945 */ /* 0x000fe80003800200 */
[----:B------:R-:W-:Y:S05]  /*0410*/  @!P3 BRA `(.L_x_2) ;  /* 0x000000000048b947 */ /* 0x000fea0003800000 */
[----:B------:R-:W-:Y:S02]  /*0420*/  ISETP.GE.U32.AND P4, PT, R7, UR7, PT ;  /* 0x0000000707007c0c */ /* 0x000fe4000bf86070 */
[----:B-----5:R-:W-:Y:S02]  /*0430*/  CS2R R10, SRZ ;  /* 0x00000000000a7805 */ /* 0x020fe4000001ff00 */
[C---:B------:R-:W-:Y:S02]  /*0440*/  IADD3 R8, PT, PT, R22.reuse, 0x1, RZ ;  /* 0x0000000116087810 */ /* 0x040fe40007ffe0ff */
[----:B------:R-:W-:Y:S02]  /*0450*/  IADD3 R9, PT, PT, R22, 0x2, RZ ;  /* 0x0000000216097810 */ /* 0x000fe40007ffe0ff */
[----:B------:R-:W-:Y:S02]  /*0460*/  ISETP.GE.AND P3, PT, R12, UR7, PT ;  /* 0x000000070c007c0c */ /* 0x000fe4000bf66270 */
[----:B------:R-:W-:-:S02]  /*0470*/  ISETP.GE.OR P5, PT, R8, UR7, P4 ;  /* 0x0000000708007c0c */ /* 0x000fc4000a7a6670 */
[----:B------:R-:W-:Y:S02]  /*0480*/  ISETP.GE.OR P6, PT, R9, UR7, P4 ;  /* 0x0000000709007c0c */ /* 0x000fe4000a7c6670 */
[----:B------:R-:W-:Y:S02]  /*0490*/  CS2R R8, SRZ ;  /* 0x0000000000087805 */ /* 0x000fe4000001ff00 */
[----:B------:R-:W-:Y:S02]  /*04a0*/  ISETP.GE.OR P4, PT, R22, UR7, P4 ;  /* 0x0000000716007c0c */ /* 0x000fe4000a786670 */
[----:B------:R-:W-:Y:S02]  /*04b0*/  ISETP.GE.U32.OR P3, PT, R7, UR7, P3 ;  /* 0x0000000707007c0c */ /* 0x000fe40009f66470 */
[----:B------:R-:W-:Y:S02]  /*04c0*/  IADD3 R13, PT, PT, R3, R22, RZ ;  /* 0x00000016030d7210 */ /* 0x000fe40007ffe0ff */
[----:B------:R-:W-:-:S02]  /*04d0*/  MOV R18, UR12 ;  /* 0x0000000c00127c02 */ /* 0x000fc40008000f00 */
[----:B------:R-:W-:-:S03]  /*04e0*/  MOV R19, UR13 ;  /* 0x0000000d00137c02 */ /* 0x000fc60008000f00 */
[----:B------:R-:W-:-:S05]  /*04f0*/  IMAD.WIDE.U32 R12, R13, 0x4, R18 ;  /* 0x000000040d0c7825 */ /* 0x000fca00078e0012 */
[----:B------:R0:W5:Y:S04]  /*0500*/  @!P4 LDG.E.CONSTANT R8, desc[UR10][R12.64] ;  /* 0x0000000a0c08c981 */ /* 0x000168000c1e9900 */
[----:B------:R0:W5:Y:S04]  /*0510*/  @!P5 LDG.E.CONSTANT R9, desc[UR10][R12.64+0x4] ;  /* 0x0000040a0c09d981 */ /* 0x000168000c1e9900 */
[----:B------:R0:W5:Y:S04]  /*0520*/  @!P6 LDG.E.CONSTANT R10, desc[UR10][R12.64+0x8] ;  /* 0x0000080a0c0ae981 */ /* 0x000168000c1e9900 */
[----:B------:R0:W5:Y:S02]  /*0530*/  @!P3 LDG.E.CONSTANT R11, desc[UR10][R12.64+0xc] ;  /* 0x00000c0a0c0bb981 */ /* 0x000164000c1e9900 */
.L_x_2:
[----:B------:R-:W-:Y:S05]  /*0540*/  BSYNC.RECONVERGENT B0 ;  /* 0x0000000000007941 */ /* 0x000fea0003800200 */
.L_x_1:
[----:B------:R-:W1:Y:S01]  /*0550*/  @!P2 LDC.64 R16, c[0x0][0x388] ;  /* 0x0000e200ff10ab82 */ /* 0x000e620000000a00 */
[----:B0-----:R-:W-:-:S05]  /*0560*/  @!P2 IADD3 R13, PT, PT, R28, R20, RZ ;  /* 0x000000141c0da210 */ /* 0x001fca0007ffe0ff */
[----:B-1----:R-:W-:-:S06]  /*0570*/  @!P2 IMAD.WIDE R12, R13, 0x4, R16 ;  /* 0x000000040d0ca825 */ /* 0x002fcc00078e0210 */
[----:B------:R-:W5:Y:S01]  /*0580*/  @!P2 LDG.E.128.CONSTANT R12, desc[UR10][R12.64] ;  /* 0x0000000a0c0ca981 */ /* 0x000f62000c1e9d00 */
[----:B------:R-:W-:Y:S03]  /*0590*/  BSSY.RECONVERGENT B0, `(.L_x_3) ;  /* 0x0000015000007945 */ /* 0x000fe60003800200 */
[----:B-----5:R0:W-:Y:S01]  /*05a0*/  STS.128 [R5], R8 ;  /* 0x0000000805007388 */ /* 0x0201e20000000c00 */
[----:B------:R-:W-:Y:S05]  /*05b0*/  @!P2 BRA `(.L_x_4) ;  /* 0x000000000048a947 */ /* 0x000fea0003800000 */
[C---:B0-----:R-:W-:Y:S02]  /*05c0*/  VIMNMX R8, PT, PT, R28.reuse, R21, !PT ;  /* 0x000000151c087248 */ /* 0x041fe40007fe0100 */
[----:B------:R-:W-:Y:S02]  /*05d0*/  CS2R R12, SRZ ;  /* 0x00000000000c7805 */ /* 0x000fe4000001ff00 */
[C-C-:B------:R-:W-:Y:S02]  /*05e0*/  VIADDMNMX R9, R28.reuse, 0x1, R21.reuse, !PT ;  /* 0x000000011c097846 */ /* 0x140fe40007800115 */
[----:B------:R-:W-:Y:S02]  /*05f0*/  CS2R R14, SRZ ;  /* 0x00000000000e7805 */ /* 0x000fe4000001ff00 */
[C-C-:B------:R-:W-:Y:S02]  /*0600*/  VIADDMNMX R10, R28.reuse, 0x2, R21.reuse, !PT ;  /* 0x000000021c0a7846 */ /* 0x140fe40007800115 */
[----:B------:R-:W-:-:S02]  /*0610*/  VIADDMNMX R21, R28, 0x3, R21, !PT ;  /* 0x000000031c157846 */ /* 0x000fc40007800115 */
[----:B------:R-:W-:Y:S02]  /*0620*/  ISETP.GE.AND P2, PT, R8, UR7, PT ;  /* 0x0000000708007c0c */ /* 0x000fe4000bf46270 */
[----:B------:R-:W-:Y:S02]  /*0630*/  ISETP.GE.AND P3, PT, R9, UR7, PT ;  /* 0x0000000709007c0c */ /* 0x000fe4000bf66270 */
[----:B------:R-:W-:Y:S02]  /*0640*/  ISETP.GE.AND P4, PT, R10, UR7, PT ;  /* 0x000000070a007c0c */ /* 0x000fe4000bf86270 */
[----:B------:R-:W-:Y:S02]  /*0650*/  ISETP.GE.AND P5, PT, R21, UR7, PT ;  /* 0x0000000715007c0c */ /* 0x000fe4000bfa6270 */
[----:B------:R-:W-:Y:S02]  /*0660*/  IADD3 R9, PT, PT, R28, R20, RZ ;  /* 0x000000141c097210 */ /* 0x000fe40007ffe0ff */
[----:B------:R-:W-:-:S02]  /*0670*/  MOV R16, UR14 ;  /* 0x0000000e00107c02 */ /* 0x000fc40008000f00 */
[----:B------:R-:W-:-:S03]  /*0680*/  MOV R17, UR15 ;  /* 0x0000000f00117c02 */ /* 0x000fc60008000f00 */
[----:B------:R-:W-:-:S05]  /*0690*/  IMAD.WIDE R8, R9, 0x4, R16 ;  /* 0x0000000409087825 */ /* 0x000fca00078e0210 */
[----:B------:R1:W5:Y:S04]  /*06a0*/  @!P2 LDG.E.CONSTANT R12, desc[UR10][R8.64] ;  /* 0x0000000a080ca981 */ /* 0x000368000c1e9900 */
[----:B------:R1:W5:Y:S04]  /*06b0*/  @!P3 LDG.E.CONSTANT R13, desc[UR10][R8.64+0x4] ;  /* 0x0000040a080db981 */ /* 0x000368000c1e9900 */
[----:B------:R1:W5:Y:S04]  /*06c0*/  @!P4 LDG.E.CONSTANT R14, desc[UR10][R8.64+0x8] ;  /* 0x0000080a080ec981 */ /* 0x000368000c1e9900 */
[----:B------:R1:W5:Y:S02]  /*06d0*/  @!P5 LDG.E.CONSTANT R15, desc[UR10][R8.64+0xc] ;  /* 0x00000c0a080fd981 */ /* 0x000364000c1e9900 */
.L_x_4:
[----:B------:R-:W-:Y:S05]  /*06e0*/  BSYNC.RECONVERGENT B0 ;  /* 0x0000000000007941 */ /* 0x000fea0003800200 */
.L_x_3:
[----:B01----:R-:W-:Y:S01]  /*06f0*/  IADD3 R8, PT, PT, R25, UR4, RZ ;  /* 0x0000000419087c10 */ /* 0x003fe2000fffe0ff */
[----:B-----5:R0:W-:Y:S01]  /*0700*/  STS.128 [R6], R12 ;  /* 0x0000000c06007388 */ /* 0x0201e20000000c00 */
[----:B------:R-:W-:Y:S01]  /*0710*/  BSSY.RECONVERGENT B0, `(.L_x_5) ;  /* 0x0000019000007945 */ /* 0x000fe20003800200 */
[----:B------:R-:W-:Y:S02]  /*0720*/  IADD3 R9, PT, PT, R3, UR7, R22 ;  /* 0x0000000703097c10 */ /* 0x000fe4000fffe016 */
[----:B------:R-:W-:-:S04]  /*0730*/  IADD3 R11, PT, PT, R8, 0x3, RZ ;  /* 0x00000003080b7810 */ /* 0x000fc80007ffe0ff */
[----:B------:R-:W-:-:S13]  /*0740*/  ISETP.LT.AND P2, PT, R11, UR7, PT ;  /* 0x000000070b007c0c */ /* 0x000fda000bf41270 */
[----:B0-----:R-:W-:Y:S05]  /*0750*/  @P0 BRA P2, `(.L_x_6) ;  /* 0x0000000000480947 */ /* 0x001fea0001000000 */
[----:B------:R-:W-:Y:S01]  /*0760*/  IADD3 R8, PT, PT, R7, 0x1, RZ ;  /* 0x0000000107087810 */ /* 0x000fe20007ffe0ff */
[----:B------:R-:W-:Y:S01]  /*0770*/  IMAD.WIDE.U32 R18, R9, 0x4, R18 ;  /* 0x0000000409127825 */ /* 0x000fe200078e0012 */
[----:B------:R-:W-:Y:S02]  /*0780*/  IADD3 R10, PT, PT, R22, 0x2, RZ ;  /* 0x00000002160a7810 */ /* 0x000fe40007ffe0ff */
[----:B------:R-:W-:Y:S02]  /*0790*/  ISETP.GE.U32.AND P2, PT, R8, UR7, PT ;  /* 0x0000000708007c0c */ /* 0x000fe4000bf46070 */
[C---:B------:R-:W-:Y:S02]  /*07a0*/  IADD3 R8, PT, PT, R22.reuse, 0x1, RZ ;  /* 0x0000000116087810 */ /* 0x040fe40007ffe0ff */
[----:B------:R-:W-:Y:S02]  /*07b0*/  ISETP.GE.OR P3, PT, R22, UR7, P2 ;  /* 0x0000000716007c0c */ /* 0x000fe40009766670 */
[----:B------:R-:W-:-:S02]  /*07c0*/  ISETP.GE.OR P4, PT, R8, UR7, P2 ;  /* 0x0000000708007c0c */ /* 0x000fc40009786670 */
[----:B------:R-:W-:Y:S02]  /*07d0*/  CS2R R8, SRZ ;  /* 0x0000000000087805 */ /* 0x000fe4000001ff00 */
[----:B------:R-:W-:Y:S01]  /*07e0*/  ISETP.GE.OR P5, PT, R10, UR7, P2 ;  /* 0x000000070a007c0c */ /* 0x000fe200097a6670 */
[----:B------:R-:W-:-:S06]  /*07f0*/  HFMA2 R10, -RZ, RZ, 0, 0 ;  /* 0x00000000ff0a7431 */ /* 0x000fcc00000001ff */
[----:B------:R0:W5:Y:S04]  /*0800*/  @!P3 LDG.E.CONSTANT R8, desc[UR10][R18.64] ;  /* 0x0000000a1208b981 */ /* 0x000168000c1e9900 */
[----:B------:R0:W5:Y:S04]  /*0810*/  @!P4 LDG.E.CONSTANT R9, desc[UR10][R18.64+0x4] ;  /* 0x0000040a1209c981 */ /* 0x000168000c1e9900 */
[----:B------:R0:W5:Y:S01]  /*0820*/  @!P5 LDG.E.CONSTANT R10, desc[UR10][R18.64+0x8] ;  /* 0x0000080a120ad981 */ /* 0x000162000c1e9900 */
[----:B------:R-:W-:Y:S02]  /*0830*/  ISETP.GE.OR P2, PT, R11, UR7, P2 ;  /* 0x000000070b007c0c */ /* 0x000fe40009746670 */
[----:B------:R-:W-:-:S11]  /*0840*/  MOV R11, RZ ;  /* 0x000000ff000b7202 */ /* 0x000fd60000000f00 */
[----:B0-----:R-:W-:Y:S05]  /*0850*/  @P2 BRA `(.L_x_7) ;  /* 0x0000000000102947 */ /* 0x001fea0003800000 */
[----:B------:R0:W5:Y:S01]  /*0860*/  LDG.E.CONSTANT R11, desc[UR10][R18.64+0xc] ;  /* 0x00000c0a120b7981 */ /* 0x000162000c1e9900 */
[----:B------:R-:W-:Y:S05]  /*0870*/  BRA `(.L_x_7) ;  /* 0x0000000000087947 */ /* 0x000fea0003800000 */
.L_x_6:
[----:B------:R-:W-:-:S06]  /*0880*/  IMAD.WIDE.U32 R8, R9, 0x4, R18 ;  /* 0x0000000409087825 */ /* 0x000fcc00078e0012 */
[----:B------:R-:W5:Y:S02]  /*0890*/  LDG.E.128.CONSTANT R8, desc[UR10][R8.64] ;  /* 0x0000000a08087981 */ /* 0x000f64000c1e9d00 */
.L_x_7:
[----:B------:R-:W-:Y:S05]  /*08a0*/  BSYNC.RECONVERGENT B0 ;  /* 0x0000000000007941 */ /* 0x000fea0003800200 */
.L_x_5:
[----:B------:R-:W-:Y:S01]  /*08b0*/  IADD3 R13, PT, PT, R24, UR4, RZ ;  /* 0x00000004180d7c10 */ /* 0x000fe2000fffe0ff */
[----:B-----5:R1:W-:Y:S01]  /*08c0*/  STS.128 [R5+0x90], R8 ;  /* 0x0000900805007388 */ /* 0x0203e20000000c00 */
[----:B------:R-:W-:Y:S01]  /*08d0*/  LEA R14, R0, R25, 0x6 ;  /* 0x00000019000e7211 */ /* 0x000fe200078e30ff */
[----:B------:R-:W-:Y:S01]  /*08e0*/  BSSY.RECONVERGENT B0, `(.L_x_8) ;  /* 0x000001a000007945 */ /* 0x000fe20003800200 */
[----:B------:R-:W-:Y:S02]  /*08f0*/  IADD3 R13, PT, PT, R13, 0x1, RZ ;  /* 0x000000010d0d7810 */ /* 0x000fe40007ffe0ff */
[----:B------:R-:W-:Y:S02]  /*0900*/  IADD3 R20, PT, PT, R20, UR7, RZ ;  /* 0x0000000714147c10 */ /* 0x000fe4000fffe0ff */
[----:B------:R-:W-:Y:S02]  /*0910*/  VIADDMNMX R12, R14, 0x3, R13, !PT ;  /* 0x000000030e0c7846 */ /* 0x000fe4000780010d */
[----:B------:R-:W-:-:S02]  /*0920*/  LOP3.LUT P2, RZ, R20, 0x3, RZ, 0xc0, !PT ;  /* 0x0000000314ff7812 */ /* 0x000fc4000784c0ff */
[----:B------:R-:W-:Y:S02]  /*0930*/  ISETP.LT.AND P3, PT, R12, UR7, PT ;  /* 0x000000070c007c0c */ /* 0x000fe4000bf61270 */
[----:B------:R-:W-:-:S11]  /*0940*/  IADD3 R15, PT, PT, R14, R20, RZ ;  /* 0x000000140e0f7210 */ /* 0x000fd60007ffe0ff */
[----:B-1----:R-:W-:Y:S05]  /*0950*/  @!P2 BRA P3, `(.L_x_9) ;  /* 0x000000000040a947 */ /* 0x002fea0001800000 */
[C-C-:B------:R-:W-:Y:S02]  /*0960*/  VIADDMNMX R10, R14.reuse, 0x1, R13.reuse, !PT ;  /* 0x000000010e0a7846 */ /* 0x140fe4000780010d */
[----:B------:R-:W-:Y:S02]  /*0970*/  CS2R R28, SRZ ;  /* 0x00000000001c7805 */ /* 0x000fe4000001ff00 */
[----:B------:R-:W-:Y:S02]  /*0980*/  VIADDMNMX R8, R14, 0x2, R13, !PT ;  /* 0x000000020e087846 */ /* 0x000fe4000780010d */
[----:B------:R-:W-:Y:S02]  /*0990*/  CS2R R30, SRZ ;  /* 0x00000000001e7805 */ /* 0x000fe4000001ff00 */
[----:B------:R-:W-:Y:S01]  /*09a0*/  ISETP.GE.AND P3, PT, R10, UR7, PT ;  /* 0x000000070a007c0c */ /* 0x000fe2000bf66270 */
[----:B------:R-:W-:Y:S01]  /*09b0*/  IMAD.WIDE R16, R15, 0x4, R16 ;  /* 0x000000040f107825 */ /* 0x000fe200078e0210 */
[----:B------:R-:W-:-:S02]  /*09c0*/  ISETP.GE.AND P4, PT, R8, UR7, PT ;  /* 0x0000000708007c0c */ /* 0x000fc4000bf86270 */
[----:B------:R-:W-:-:S04]  /*09d0*/  VIMNMX R9, PT, PT, R14, R13, !PT ;  /* 0x0000000d0e097248 */ /* 0x000fc80007fe0100 */
[----:B------:R-:W-:-:S05]  /*09e0*/  ISETP.GE.AND P2, PT, R9, UR7, PT ;  /* 0x0000000709007c0c */ /* 0x000fca000bf46270 */
[----:B------:R2:W5:Y:S04]  /*09f0*/  @!P3 LDG.E.CONSTANT R29, desc[UR10][R16.64+0x4] ;  /* 0x0000040a101db981 */ /* 0x000568000c1e9900 */
[----:B------:R2:W5:Y:S04]  /*0a00*/  @!P4 LDG.E.CONSTANT R30, desc[UR10][R16.64+0x8] ;  /* 0x0000080a101ec981 */ /* 0x000568000c1e9900 */
[----:B------:R2:W5:Y:S01]  /*0a10*/  @!P2 LDG.E.CONSTANT R28, desc[UR10][R16.64] ;  /* 0x0000000a101ca981 */ /* 0x000562000c1e9900 */
[----:B------:R-:W-:-:S13]  /*0a20*/  ISETP.GE.AND P2, PT, R12, UR7, PT ;  /* 0x000000070c007c0c */ /* 0x000fda000bf46270 */
[----:B--2---:R-:W-:Y:S05]  /*0a30*/  @P2 BRA `(.L_x_10) ;  /* 0x0000000000102947 */ /* 0x004fea0003800000 */
[----:B------:R2:W5:Y:S01]  /*0a40*/  LDG.E.CONSTANT R31, desc[UR10][R16.64+0xc] ;  /* 0x00000c0a101f7981 */ /* 0x000562000c1e9900 */
[----:B------:R-:W-:Y:S05]  /*0a50*/  BRA `(.L_x_10) ;  /* 0x0000000000087947 */ /* 0x000fea0003800000 */
.L_x_9:
[----:B------:R-:W-:-:S05]  /*0a60*/  IMAD.WIDE R16, R15, 0x4, R16 ;  /* 0x000000040f107825 */ /* 0x000fca00078e0210 */
[----:B------:R1:W5:Y:S02]  /*0a70*/  LDG.E.128.CONSTANT R28, desc[UR10][R16.64] ;  /* 0x0000000a101c7981 */ /* 0x000364000c1e9d00 */
.L_x_10:
[----:B------:R-:W-:Y:S05]  /*0a80*/  BSYNC.RECONVERGENT B0 ;  /* 0x0000000000007941 */ /* 0x000fea0003800200 */
.L_x_8:
[----:B-----5:R-:W-:Y:S01]  /*0a90*/  STS.128 [R6+0x90], R28 ;  /* 0x0000901c06007388 */ /* 0x020fe20000000c00 */
[----:B------:R-:W-:Y:S01]  /*0aa0*/  UIADD3 UR4, UPT, UPT, UR4, 0x40, URZ ;  /* 0x0000004004047890 */ /* 0x000fe2000fffe0ff */
[----:B------:R-:W-:Y:S03]  /*0ab0*/  BAR.SYNC.DEFER_BLOCKING 0x0 ;  /* 0x0000000000007b1d */ /* 0x000fe60000010000 */
[----:B------:R-:W-:-:S03]  /*0ac0*/  UISETP.GE.AND UP0, UPT, UR4, UR7, UPT ;  /* 0x000000070400728c */ /* 0x000fc6000bf06270 */
[----:B012---:R-:W-:Y:S04]  /*0ad0*/  LDS.128 R16, [R2] ;  /* 0x0000000002107984 */ /* 0x007fe80000000c00 */
[----:B------:R-:W0:Y:S04]  /*0ae0*/  LDS.128 R20, [R4] ;  /* 0x0000000004147984 */ /* 0x000e280000000c00 */
[----:B------:R-:W-:Y:S04]  /*0af0*/  LDS.128 R8, [R2+0x90] ;  /* 0x0000900002087984 */ /* 0x000fe80000000c00 */
[----:B------:R-:W1:Y:S01]  /*0b00*/  LDS.128 R12, [R4+0x90] ;  /* 0x00009000040c7984 */ /* 0x000e620000000c00 */
[-C--:B0-----:R-:W-:Y:S01]  /*0b10*/  FFMA R45, R16, R20.reuse, R45 ;  /* 0x00000014102d7223 */ /* 0x081fe2000000002d */
[-C--:B------:R-:W-:Y:S01]  /*0b20*/  FFMA R42, R17, R20.reuse, R42 ;  /* 0x00000014112a7223 */ /* 0x080fe2000000002a */
[-C--:B------:R-:W-:Y:S01]  /*0b30*/  FFMA R27, R18, R20.reuse, R27 ;  /* 0x00000014121b7223 */ /* 0x080fe2000000001b */
[----:B------:R-:W-:Y:S01]  /*0b40*/  FFMA R20, R19, R20, R26 ;  /* 0x0000001413147223 */ /* 0x000fe2000000001a */
[-C--:B------:R-:W-:Y:S01]  /*0b50*/  FFMA R33, R16, R21.reuse, R33 ;  /* 0x0000001510217223 */ /* 0x080fe20000000021 */
        /* <DEDUP_REMOVED lines=11> */
[-C--:B-1----:R-:W-:Y:S01]  /*0c10*/  FFMA R26, R11, R12.reuse, R20 ;  /* 0x0000000c0b1a7223 */ /* 0x082fe20000000014 */
[----:B------:R-:W-:Y:S01]  /*0c20*/  LDS.128 R16, [R2+0x120] ;  /* 0x0001200002107984 */ /* 0x000fe20000000c00 */
[-C--:B------:R-:W-:Y:S01]  /*0c30*/  FFMA R45, R8, R12.reuse, R45 ;  /* 0x0000000c082d7223 */ /* 0x080fe2000000002d */
[CC--:B------:R-:W-:Y:S01]  /*0c40*/  FFMA R42, R9.reuse, R12.reuse, R42 ;  /* 0x0000000c092a7223 */ /* 0x0c0fe2000000002a */
[----:B------:R-:W-:Y:S01]  /*0c50*/  FFMA R27, R10, R12, R27 ;  /* 0x0000000c0a1b7223 */ /* 0x000fe2000000001b */
[----:B------:R-:W0:Y:S01]  /*0c60*/  LDS.128 R20, [R4+0x120] ;  /* 0x0001200004147984 */ /* 0x000e220000000c00 */
        /* <DEDUP_REMOVED lines=11> */
[----:B------:R-:W-:-:S02]  /*0d20*/  FFMA R44, R11, R15, R44 ;  /* 0x0000000f0b2c7223 */ /* 0x000fc4000000002c */
        /* <DEDUP_REMOVED lines=18> */
[----:B------:R-:W-:Y:S01]  /*0e50*/  LDS.128 R16, [R2+0x240] ;  /* 0x0002400002107984 */ /* 0x000fe20000000c00 */
[-C--:B-1----:R-:W-:Y:S01]  /*0e60*/  FFMA R45, R8, R12.reuse, R45 ;  /* 0x0000000c082d7223 */ /* 0x082fe2000000002d */
[-C--:B------:R-:W-:Y:S01]  /*0e70*/  FFMA R42, R9, R12.reuse, R42 ;  /* 0x0000000c092a7223 */ /* 0x080fe2000000002a */
[-C--:B------:R-:W-:Y:S01]  /*0e80*/  FFMA R27, R10, R12.reuse, R27 ;  /* 0x0000000c0a1b7223 */ /* 0x080fe2000000001b */
[----:B------:R-:W0:Y:S01]  /*0e90*/  LDS.128 R20, [R4+0x240] ;  /* 0x0002400004147984 */ /* 0x000e220000000c00 */
        /* <DEDUP_REMOVED lines=33> */
[-C--:B------:R-:W-:Y:S02]  /*10b0*/  FFMA R42, R9, R12.reuse, R42 ;  /* 0x0000000c092a7223 */ /* 0x080fe4000000002a */
[----:B------:R-:W0:Y:S01]  /*10c0*/  LDS.128 R20, [R4+0x360] ;  /* 0x0003600004147984 */ /* 0x000e220000000c00 */
        /* <DEDUP_REMOVED lines=33> */
[----:B-1----:R-:W-:-:S03]  /*12e0*/  FFMA R45, R8, R12, R45 ;  /* 0x0000000c082d7223 */ /* 0x002fc6000000002d */
[----:B------:R-:W0:Y:S01]  /*12f0*/  LDS.128 R20, [R4+0x480] ;  /* 0x0004800004147984 */ /* 0x000e220000000c00 */
        /* <DEDUP_REMOVED lines=34> */
[----:B------:R-:W0:Y:S01]  /*1520*/  LDS.128 R20, [R4+0x5a0] ;  /* 0x0005a00004147984 */ /* 0x000e220000000c00 */
[-C--:B-1----:R-:W-:Y:S01]  /*1530*/  FFMA R45, R12, R8.reuse, R45 ;  /* 0x000000080c2d7223 */ /* 0x082fe2000000002d */
        /* <DEDUP_REMOVED lines=121> */
[----:B------:R-:W-:Y:S06]  /*1cd0*/  BAR.SYNC.DEFER_BLOCKING 0x0 ;  /* 0x0000000000007b1d */ /* 0x000fec0000010000 */
[----:B------:R-:W-:Y:S05]  /*1ce0*/  BRA.U !UP0, `(.L_x_11) ;  /* 0xffffffe508847547 */ /* 0x000fea000b83ffff */
.L_x_0:
[----:B------:R-:W0:Y:S01]  /*1cf0*/  S2R R3, SR_CTAID.Y ;  /* 0x0000000000037919 */ /* 0x000e220000002600 */
[----:B---3--:R-:W-:Y:S02]  /*1d00*/  LEA R0, R0, R25, 0x6 ;  /* 0x0000001900007211 */ /* 0x008fe400078e30ff */
[----:B0-----:R-:W-:-:S04]  /*1d10*/  LEA R24, R3, R24, 0x6 ;  /* 0x0000001803187211 */ /* 0x001fc800078e30ff */
[----:B------:R-:W-:-:S13]  /*1d20*/  ISETP.GE.AND P0, PT, R24, UR7, PT ;  /* 0x0000000718007c0c */ /* 0x000fda000bf06270 */
[----:B------:R-:W-:Y:S05]  /*1d30*/  @P0 EXIT ;  /* 0x000000000000094d */ /* 0x000fea0003800000 */
[----:B------:R-:W-:Y:S01]  /*1d40*/  IMAD R13, R24, UR7, RZ ;  /* 0x00000007180d7c24 */ /* 0x000fe2000f8e02ff */
[----:B------:R-:W-:Y:S01]  /*1d50*/  IADD3 R11, PT, PT, R0, 0x3, RZ ;  /* 0x00000003000b7810 */ /* 0x000fe20007ffe0ff */
[----:B------:R-:W-:Y:S01]  /*1d60*/  BSSY.RECONVERGENT B0, `(.L_x_12) ;  /* 0x0000030000007945 */ /* 0x000fe20003800200 */
[----:B------:R-:W-:Y:S02]  /*1d70*/  SHF.R.S32.HI R8, RZ, 0x1f, R0 ;  /* 0x0000001fff087819 */ /* 0x000fe40000011400 */
[----:B------:R-:W-:Y:S02]  /*1d80*/  SHF.R.U32.HI R2, RZ, 0x1, R13 ;  /* 0x00000001ff027819 */ /* 0x000fe4000001160d */
[----:B------:R-:W-:Y:S02]  /*1d90*/  ISETP.GE.AND P0, PT, R11, UR7, PT ;  /* 0x000000070b007c0c */ /* 0x000fe4000bf06270 */
[----:B------:R-:W-:-:S04]  /*1da0*/  LOP3.LUT R2, R2, 0x1, RZ, 0xc0, !PT ;  /* 0x0000000102027812 */ /* 0x000fc800078ec0ff */
[----:B------:R-:W-:-:S13]  /*1db0*/  ISETP.EQ.U32.OR P1, PT, R2, 0x1, P0 ;  /* 0x000000010200780c */ /* 0x000fda0000722470 */
[----:B------:R-:W-:Y:S05]  /*1dc0*/  @P1 BRA `(.L_x_13) ;  /* 0x0000000000381947 */ /* 0x000fea0003800000 */
[----:B------:R-:W0:Y:S01]  /*1dd0*/  LDCU.64 UR8, c[0x0][0x390] ;  /* 0x00007200ff0877ac */ /* 0x000e220008000a00 */
[----:B------:R-:W-:Y:S01]  /*1de0*/  IADD3 R3, P1, PT, R0, R13, RZ ;  /* 0x0000000d00037210 */ /* 0x000fe20007f3e0ff */
[----:B------:R-:W1:Y:S03]  /*1df0*/  LDCU UR4, c[0x0][0x3a0] ;  /* 0x00007400ff0477ac */ /* 0x000e660008000800 */
[----:B------:R-:W-:Y:S02]  /*1e00*/  IADD3.X R6, PT, PT, RZ, R8, RZ, P1, !PT ;  /* 0x00000008ff067210 */ /* 0x000fe40000ffe4ff */
[----:B0-----:R-:W-:Y:S02]  /*1e10*/  MOV R9, UR8 ;  /* 0x0000000800097c02 */ /* 0x001fe40008000f00 */
[----:B------:R-:W-:Y:S02]  /*1e20*/  MOV R10, UR9 ;  /* 0x00000009000a7c02 */ /* 0x000fe40008000f00 */
[----:B------:R-:W-:Y:S01]  /*1e30*/  LEA R2, P1, R3, R9, 0x2 ;  /* 0x0000000903027211 */ /* 0x000fe200078210ff */
[----:B-1----:R-:W-:Y:S01]  /*1e40*/  FMUL R4, R45, UR4 ;  /* 0x000000042d047c20 */ /* 0x002fe20008400000 */
[----:B------:R-:W-:Y:S01]  /*1e50*/  FMUL R5, R42, UR4 ;  /* 0x000000042a057c20 */ /* 0x000fe20008400000 */
[----:B------:R-:W-:Y:S01]  /*1e60*/  FMUL R7, R26, UR4 ;  /* 0x000000041a077c20 */ /* 0x000fe20008400000 */
[----:B------:R-:W-:Y:S01]  /*1e70*/  LEA.HI.X R3, R3, R10, R6, 0x2, P1 ;  /* 0x0000000a03037211 */ /* 0x000fe200008f1406 */
[----:B------:R-:W-:-:S05]  /*1e80*/  FMUL R6, R27, UR4 ;  /* 0x000000041b067c20 */ /* 0x000fca0008400000 */
[----:B------:R1:W-:Y:S01]  /*1e90*/  STG.E.128 desc[UR10][R2.64], R4 ;  /* 0x0000000402007986 */ /* 0x0003e2000c101d0a */
[----:B------:R-:W-:Y:S05]  /*1ea0*/  BRA `(.L_x_14) ;  /* 0x00000000006c7947 */ /* 0x000fea0003800000 */
.L_x_13:
[C---:B------:R-:W-:Y:S01]  /*1eb0*/  IADD3 R2, PT, PT, R0.reuse, 0x1, RZ ;  /* 0x0000000100027810 */ /* 0x040fe20007ffe0ff */
[----:B------:R-:W0:Y:S01]  /*1ec0*/  LDCU.64 UR4, c[0x0][0x390] ;  /* 0x00007200ff0477ac */ /* 0x000e220008000a00 */
[C---:B------:R-:W-:Y:S01]  /*1ed0*/  IADD3 R3, PT, PT, R0.reuse, 0x2, RZ ;  /* 0x0000000200037810 */ /* 0x040fe20007ffe0ff */
[----:B------:R-:W1:Y:S01]  /*1ee0*/  @!P0 LDC R17, c[0x0][0x3a0] ;  /* 0x0000e800ff118b82 */ /* 0x000e620000000800 */
[----:B------:R-:W-:Y:S02]  /*1ef0*/  ISETP.GE.AND P1, PT, R0, UR7, PT ;  /* 0x0000000700007c0c */ /* 0x000fe4000bf26270 */
[----:B------:R-:W-:Y:S02]  /*1f00*/  ISETP.GE.AND P2, PT, R2, UR7, PT ;  /* 0x0000000702007c0c */ /* 0x000fe4000bf46270 */
[----:B------:R-:W-:Y:S02]  /*1f10*/  ISETP.GE.AND P3, PT, R3, UR7, PT ;  /* 0x0000000703007c0c */ /* 0x000fe4000bf66270 */
[----:B------:R-:W-:-:S04]  /*1f20*/  IADD3 R12, P4, PT, R0, R13, RZ ;  /* 0x0000000d000c7210 */ /* 0x000fc80007f9e0ff */
[----:B------:R-:W-:-:S03]  /*1f30*/  LEA.HI.X.SX32 R7, R13, R8, 0x1, P4 ;  /* 0x000000080d077211 */ /* 0x000fc600020f0eff */
[----:B------:R-:W2:Y:S01]  /*1f40*/  @!P1 LDC R6, c[0x0][0x3a0] ;  /* 0x0000e800ff069b82 */ /* 0x000ea20000000800 */
[----:B------:R-:W-:Y:S02]  /*1f50*/  @!P1 IADD3 R3, PT, PT, R0, R13, RZ ;  /* 0x0000000d00039210 */ /* 0x000fe40007ffe0ff */
[----:B0-----:R-:W-:Y:S02]  /*1f60*/  MOV R9, UR4 ;  /* 0x0000000400097c02 */ /* 0x001fe40008000f00 */
[----:B------:R-:W-:Y:S02]  /*1f70*/  MOV R10, UR5 ;  /* 0x00000005000a7c02 */ /* 0x000fe40008000f00 */
[----:B------:R-:W-:Y:S01]  /*1f80*/  LEA R2, P4, R12, R9, 0x2 ;  /* 0x000000090c027211 */ /* 0x000fe200078810ff */
[----:B------:R-:W0:Y:S01]  /*1f90*/  @!P1 LDC.64 R4, c[0x0][0x390] ;  /* 0x0000e400ff049b82 */ /* 0x000e220000000a00 */
[----:B-1----:R-:W-:-:S07]  /*1fa0*/  @!P0 FMUL R17, R26, R17 ;  /* 0x000000111a118220 */ /* 0x002fce0000400000 */
[----:B------:R-:W1:Y:S08]  /*1fb0*/  @!P2 LDC R15, c[0x0][0x3a0] ;  /* 0x0000e800ff0fab82 */ /* 0x000e700000000800 */
[----:B------:R-:W3:Y:S01]  /*1fc0*/  @!P3 LDC R14, c[0x0][0x3a0] ;  /* 0x0000e800ff0ebb82 */ /* 0x000ee20000000800 */
[----:B--2---:R-:W-:Y:S01]  /*1fd0*/  @!P1 FMUL R45, R45, R6 ;  /* 0x000000062d2d9220 */ /* 0x004fe20000400000 */
[----:B0-----:R-:W-:Y:S01]  /*1fe0*/  @!P1 IMAD.WIDE R4, R3, 0x4, R4 ;  /* 0x0000000403049825 */ /* 0x001fe200078e0204 */
[----:B------:R-:W-:-:S04]  /*1ff0*/  LEA.HI.X R3, R12, R10, R7, 0x2, P4 ;  /* 0x0000000a0c037211 */ /* 0x000fc800020f1407 */
[----:B------:R0:W-:Y:S01]  /*2000*/  @!P1 STG.E desc[UR10][R4.64], R45 ;  /* 0x0000002d04009986 */ /* 0x0001e2000c10190a */
[----:B-1----:R-:W-:-:S03]  /*2010*/  @!P2 FMUL R15, R42, R15 ;  /* 0x0000000f2a0fa220 */ /* 0x002fc60000400000 */
[----:B------:R0:W-:Y:S04]  /*2020*/  @!P0 STG.E desc[UR10][R2.64+0xc], R17 ;  /* 0x00000c1102008986 */ /* 0x0001e8000c10190a */
[----:B------:R0:W-:Y:S01]  /*2030*/  @!P2 STG.E desc[UR10][R2.64+0x4], R15 ;  /* 0x0000040f0200a986 */ /* 0x0001e2000c10190a */
[----:B---3--:R-:W-:-:S05]  /*2040*/  @!P3 FMUL R27, R27, R14 ;  /* 0x0000000e1b1bb220 */ /* 0x008fca0000400000 */
[----:B------:R0:W-:Y:S02]  /*2050*/  @!P3 STG.E desc[UR10][R2.64+0x8], R27 ;  /* 0x0000081b0200b986 */ /* 0x0001e4000c10190a */
.L_x_14:
[----:B------:R-:W-:Y:S05]  /*2060*/  BSYNC.RECONVERGENT B0 ;  /* 0x0000000000007941 */ /* 0x000fea0003800200 */
.L_x_12:
[----:B01----:R-:W-:-:S04]  /*2070*/  IADD3 R2, PT, PT, R24, 0x1, RZ ;  /* 0x0000000118027810 */ /* 0x003fc80007ffe0ff */
[----:B------:R-:W-:-:S13]  /*2080*/  ISETP.GE.AND P1, PT, R2, UR7, PT ;  /* 0x0000000702007c0c */ /* 0x000fda000bf26270 */
[----:B------:R-:W-:Y:S05]  /*2090*/  @P1 EXIT ;  /* 0x000000000000194d */ /* 0x000fea0003800000 */
[----:B------:R-:W-:Y:S01]  /*20a0*/  IADD3 R13, PT, PT, R13, UR7, RZ ;  /* 0x000000070d0d7c10 */ /* 0x000fe2000fffe0ff */
[----:B------:R-:W-:Y:S01]  /*20b0*/  BSSY.RECONVERGENT B0, `(.L_x_15) ;  /* 0x0000028000007945 */ /* 0x000fe20003800200 */
[----:B------:R-:W-:Y:S02]  /*20c0*/  ISETP.LT.AND P2, PT, R11, UR7, PT ;  /* 0x000000070b007c0c */ /* 0x000fe4000bf41270 */
[----:B------:R-:W-:-:S13]  /*20d0*/  LOP3.LUT P1, RZ, R13, 0x3, RZ, 0xc0, !PT ;  /* 0x000000030dff7812 */ /* 0x000fda000782c0ff */
[----:B------:R-:W-:Y:S05]  /*20e0*/  @!P1 BRA P2, `(.L_x_16) ;  /* 0x0000000000689947 */ /* 0x000fea0001000000 */
[C---:B------:R-:W-:Y:S02]  /*20f0*/  IADD3 R2, PT, PT, R0.reuse, 0x1, RZ ;  /* 0x0000000100027810 */ /* 0x040fe40007ffe0ff */
[C---:B------:R-:W-:Y:S02]  /*2100*/  IADD3 R3, PT, PT, R0.reuse, 0x2, RZ ;  /* 0x0000000200037810 */ /* 0x040fe40007ffe0ff */
[----:B------:R-:W-:Y:S02]  /*2110*/  ISETP.GE.AND P2, PT, R0, UR7, PT ;  /* 0x0000000700007c0c */ /* 0x000fe4000bf46270 */
[----:B------:R-:W-:Y:S02]  /*2120*/  ISETP.GE.AND P3, PT, R2, UR7, PT ;  /* 0x0000000702007c0c */ /* 0x000fe4000bf66270 */
[----:B------:R-:W-:Y:S02]  /*2130*/  ISETP.GE.AND P4, PT, R3, UR7, PT ;  /* 0x0000000703007c0c */ /* 0x000fe4000bf86270 */
[----:B------:R-:W-:-:S04]  /*2140*/  IADD3 R6, P1, PT, R0, R13, RZ ;  /* 0x0000000d00067210 */ /* 0x000fc80007f3e0ff */
[----:B------:R-:W-:Y:S02]  /*2150*/  LEA.HI.X.SX32 R7, R13, R8, 0x1, P1 ;  /* 0x000000080d077211 */ /* 0x000fe400008f0eff */
[----:B------:R-:W-:Y:S01]  /*2160*/  LEA R2, P1, R6, R9, 0x2 ;  /* 0x0000000906027211 */ /* 0x000fe200078210ff */
[----:B------:R-:W0:Y:S01]  /*2170*/  @!P2 LDC.64 R4, c[0x0][0x390] ;  /* 0x0000e400ff04ab82 */ /* 0x000e220000000a00 */
[----:B------:R-:W-:-:S07]  /*2180*/  @!P2 IADD3 R3, PT, PT, R0, R13, RZ ;  /* 0x0000000d0003a210 */ /* 0x000fce0007ffe0ff */
[----:B------:R-:W1:Y:S08]  /*2190*/  @!P2 LDC R12, c[0x0][0x3a0] ;  /* 0x0000e800ff0cab82 */ /* 0x000e700000000800 */
[----:B------:R-:W2:Y:S08]  /*21a0*/  @!P3 LDC R15, c[0x0][0x3a0] ;  /* 0x0000e800ff0fbb82 */ /* 0x000eb00000000800 */
[----:B------:R-:W3:Y:S01]  /*21b0*/  @!P4 LDC R14, c[0x0][0x3a0] ;  /* 0x0000e800ff0ecb82 */ /* 0x000ee20000000800 */
[----:B0-----:R-:W-:Y:S01]  /*21c0*/  @!P2 IMAD.WIDE R4, R3, 0x4, R4 ;  /* 0x000000040304a825 */ /* 0x001fe200078e0204 */
[----:B------:R-:W-:-:S03]  /*21d0*/  LEA.HI.X R3, R6, R10, R7, 0x2, P1 ;  /* 0x0000000a06037211 */ /* 0x000fc600008f1407 */
[----:B-1----:R-:W-:-:S05]  /*21e0*/  @!P2 FMUL R33, R33, R12 ;  /* 0x0000000c2121a220 */ /* 0x002fca0000400000 */
[----:B------:R0:W-:Y:S01]  /*21f0*/  @!P2 STG.E desc[UR10][R4.64], R33 ;  /* 0x000000210400a986 */ /* 0x0001e2000c10190a */
[----:B--2---:R-:W-:-:S05]  /*2200*/  @!P3 FMUL R7, R32, R15 ;  /* 0x0000000f2007b220 */ /* 0x004fca0000400000 */
[----:B------:R0:W-:Y:S01]  /*2210*/  @!P3 STG.E desc[UR10][R2.64+0x4], R7 ;  /* 0x000004070200b986 */ /* 0x0001e2000c10190a */
[----:B---3--:R-:W-:-:S05]  /*2220*/  @!P4 FMUL R35, R35, R14 ;  /* 0x0000000e2323c220 */ /* 0x008fca0000400000 */
[----:B------:R0:W-:Y:S01]  /*2230*/  @!P4 STG.E desc[UR10][R2.64+0x8], R35 ;  /* 0x000008230200c986 */ /* 0x0001e2000c10190a */
[----:B------:R-:W-:Y:S05]  /*2240*/  @P0 BRA `(.L_x_17) ;  /* 0x0000000000380947 */ /* 0x000fea0003800000 */
[----:B------:R-:W0:Y:S02]  /*2250*/  LDCU UR4, c[0x0][0x3a0] ;  /* 0x00007400ff0477ac */ /* 0x000e240008000800 */
[----:B0-----:R-:W-:-:S05]  /*2260*/  FMUL R5, R34, UR4 ;  /* 0x0000000422057c20 */ /* 0x001fca0008400000 */
[----:B------:R1:W-:Y:S01]  /*2270*/  STG.E desc[UR10][R2.64+0xc], R5 ;  /* 0x00000c0502007986 */ /* 0x0003e2000c10190a */
[----:B------:R-:W-:Y:S05]  /*2280*/  BRA `(.L_x_17) ;  /* 0x0000000000287947 */ /* 0x000fea0003800000 */
.L_x_16:
[----:B------:R-:W0:Y:S01]  /*2290*/  LDCU UR4, c[0x0][0x3a0] ;  /* 0x00007400ff0477ac */ /* 0x000e220008000800 */
[----:B------:R-:W-:-:S04]  /*22a0*/  IADD3 R6, P1, PT, R0, R13, RZ ;  /* 0x0000000d00067210 */ /* 0x000fc80007f3e0ff */
[----:B------:R-:W-:Y:S02]  /*22b0*/  IADD3.X R3, PT, PT, RZ, R8, RZ, P1, !PT ;  /* 0x00000008ff037210 */ /* 0x000fe40000ffe4ff */
[----:B------:R-:W-:-:S04]  /*22c0*/  LEA R2, P1, R6, R9, 0x2 ;  /* 0x0000000906027211 */ /* 0x000fc800078210ff */
[----:B------:R-:W-:Y:S01]  /*22d0*/  LEA.HI.X R3, R6, R10, R3, 0x2, P1 ;  /* 0x0000000a06037211 */ /* 0x000fe200008f1403 */
[----:B0-----:R-:W-:Y:S01]  /*22e0*/  FMUL R4, R33, UR4 ;  /* 0x0000000421047c20 */ /* 0x001fe20008400000 */
[----:B------:R-:W-:Y:S01]  /*22f0*/  FMUL R5, R32, UR4 ;  /* 0x0000000420057c20 */ /* 0x000fe20008400000 */
[----:B------:R-:W-:Y:S01]  /*2300*/  FMUL R6, R35, UR4 ;  /* 0x0000000423067c20 */ /* 0x000fe20008400000 */
[----:B------:R-:W-:-:S05]  /*2310*/  FMUL R7, R34, UR4 ;  /* 0x0000000422077c20 */ /* 0x000fca0008400000 */
[----:B------:R2:W-:Y:S02]  /*2320*/  STG.E.128 desc[UR10][R2.64], R4 ;  /* 0x0000000402007986 */ /* 0x0005e4000c101d0a */
.L_x_17:
[----:B------:R-:W-:Y:S05]  /*2330*/  BSYNC.RECONVERGENT B0 ;  /* 0x0000000000007941 */ /* 0x000fea0003800200 */
.L_x_15:
[----:B012---:R-:W-:-:S04]  /*2340*/  IADD3 R2, PT, PT, R24, 0x2, RZ ;  /* 0x0000000218027810 */ /* 0x007fc80007ffe0ff */
        /* <DEDUP_REMOVED lines=29> */
[----:B------:R-:W1:Y:S02]  /*2520*/  LDCU UR4, c[0x0][0x3a0] ;  /* 0x00007400ff0477ac */ /* 0x000e640008000800 */
[----:B-1----:R-:W-:-:S05]  /*2530*/  FMUL R5, R38, UR4 ;  /* 0x0000000426057c20 */ /* 0x002fca0008400000 */
[----:B------:R2:W-:Y:S01]  /*2540*/  STG.E desc[UR10][R2.64+0xc], R5 ;  /* 0x00000c0502007986 */ /* 0x0005e2000c10190a */
[----:B------:R-:W-:Y:S05]  /*2550*/  BRA `(.L_x_20) ;  /* 0x0000000000287947 */ /* 0x000fea0003800000 */
.L_x_19:
        /* <DEDUP_REMOVED lines=10> */
.L_x_20:
[----:B------:R-:W-:Y:S05]  /*2600*/  BSYNC.RECONVERGENT B0 ;  /* 0x0000000000007941 */ /* 0x000fea0003800200 */
.L_x_18:
[----:B------:R-:W-:-:S04]  /*2610*/  IADD3 R24, PT, PT, R24, 0x3, RZ ;  /* 0x0000000318187810 */ /* 0x000fc80007ffe0ff */
[----:B------:R-:W-:-:S13]  /*2620*/  ISETP.GE.AND P1, PT, R24, UR7, PT ;  /* 0x0000000718007c0c */ /* 0x000fda000bf26270 */
[----:B------:R-:W-:Y:S05]  /*2630*/  @P1 EXIT ;  /* 0x000000000000194d */ /* 0x000fea0003800000 */
[----:B------:R-:W-:Y:S02]  /*2640*/  IADD3 R13, PT, PT, R13, UR7, RZ ;  /* 0x000000070d0d7c10 */ /* 0x000fe4000fffe0ff */
[----:B------:R-:W-:Y:S02]  /*2650*/  ISETP.LT.AND P2, PT, R11, UR7, PT ;  /* 0x000000070b007c0c */ /* 0x000fe4000bf41270 */
[----:B------:R-:W-:-:S13]  /*2660*/  LOP3.LUT P1, RZ, R13, 0x3, RZ, 0xc0, !PT ;  /* 0x000000030dff7812 */ /* 0x000fda000782c0ff */
[----:B------:R-:W-:Y:S05]  /*2670*/  @!P1 BRA P2, `(.L_x_21) ;  /* 0x0000000000689947 */ /* 0x000fea0001000000 */
[C---:B012---:R-:W-:Y:S02]  /*2680*/  IADD3 R2, PT, PT, R0.reuse, 0x1, RZ ;  /* 0x0000000100027810 */ /* 0x047fe40007ffe0ff */
[C---:B------:R-:W-:Y:S02]  /*2690*/  IADD3 R3, PT, PT, R0.reuse, 0x2, RZ ;  /* 0x0000000200037810 */ /* 0x040fe40007ffe0ff */
[----:B------:R-:W-:Y:S02]  /*26a0*/  ISETP.GE.AND P2, PT, R0, UR7, PT ;  /* 0x0000000700007c0c */ /* 0x000fe4000bf46270 */
[----:B------:R-:W-:Y:S02]  /*26b0*/  ISETP.GE.AND P3, PT, R2, UR7, PT ;  /* 0x0000000702007c0c */ /* 0x000fe4000bf66270 */
[----:B------:R-:W-:Y:S02]  /*26c0*/  ISETP.GE.AND P4, PT, R3, UR7, PT ;  /* 0x0000000703007c0c */ /* 0x000fe4000bf86270 */
[----:B------:R-:W-:-:S07]  /*26d0*/  IADD3 R6, P1, PT, R0, R13, RZ ;  /* 0x0000000d00067210 */ /* 0x000fce0007f3e0ff */
[----:B------:R-:W0:Y:S01]  /*26e0*/  @!P2 LDC R12, c[0x0][0x3a0] ;  /* 0x0000e800ff0cab82 */ /* 0x000e220000000800 */
[----:B------:R-:W-:Y:S02]  /*26f0*/  @!P2 IADD3 R5, PT, PT, R0, R13, RZ ;  /* 0x0000000d0005a210 */ /* 0x000fe40007ffe0ff */
[----:B------:R-:W-:Y:S02]  /*2700*/  LEA.HI.X.SX32 R13, R13, R8, 0x1, P1 ;  /* 0x000000080d0d7211 */ /* 0x000fe400008f0eff */
[----:B------:R-:W-:-:S03]  /*2710*/  LEA R4, P1, R6, R9, 0x2 ;  /* 0x0000000906047211 */ /* 0x000fc600078210ff */
[----:B------:R-:W1:Y:S08]  /*2720*/  @!P2 LDC.64 R2, c[0x0][0x390] ;  /* 0x0000e400ff02ab82 */ /* 0x000e700000000a00 */
[----:B------:R-:W2:Y:S08]  /*2730*/  @!P3 LDC R7, c[0x0][0x3a0] ;  /* 0x0000e800ff07bb82 */ /* 0x000eb00000000800 */
[----:B------:R-:W3:Y:S01]  /*2740*/  @!P4 LDC R14, c[0x0][0x3a0] ;  /* 0x0000e800ff0ecb82 */ /* 0x000ee20000000800 */
[----:B0-----:R-:W-:Y:S01]  /*2750*/  @!P2 FMUL R41, R41, R12 ;  /* 0x0000000c2929a220 */ /* 0x001fe20000400000 */
[----:B-1----:R-:W-:Y:S01]  /*2760*/  @!P2 IMAD.WIDE R2, R5, 0x4, R2 ;  /* 0x000000040502a825 */ /* 0x002fe200078e0202 */
[----:B------:R-:W-:-:S04]  /*2770*/  LEA.HI.X R5, R6, R10, R13, 0x2, P1 ;  /* 0x0000000a06057211 */ /* 0x000fc800008f140d */
[----:B------:R0:W-:Y:S01]  /*2780*/  @!P2 STG.E desc[UR10][R2.64], R41 ;  /* 0x000000290200a986 */ /* 0x0001e2000c10190a */
[----:B--2---:R-:W-:-:S05]  /*2790*/  @!P3 FMUL R7, R40, R7 ;  /* 0x000000072807b220 */ /* 0x004fca0000400000 */
[----:B------:R0:W-:Y:S01]  /*27a0*/  @!P3 STG.E desc[UR10][R4.64+0x4], R7 ;  /* 0x000004070400b986 */ /* 0x0001e2000c10190a */
[----:B---3--:R-:W-:-:S05]  /*27b0*/  @!P4 FMUL R43, R43, R14 ;  /* 0x0000000e2b2bc220 */ /* 0x008fca0000400000 */
[----:B------:R0:W-:Y:S01]  /*27c0*/  @!P4 STG.E desc[UR10][R4.64+0x8], R43 ;  /* 0x0000082b0400c986 */ /* 0x0001e2000c10190a */
[----:B------:R-:W-:Y:S05]  /*27d0*/  @P0 EXIT ;  /* 0x000000000000094d */ /* 0x000fea0003800000 */
[----:B------:R-:W0:Y:S02]  /*27e0*/  LDCU UR4, c[0x0][0x3a0] ;  /* 0x00007400ff0477ac */ /* 0x000e240008000800 */
[----:B0-----:R-:W-:-:S05]  /*27f0*/  FMUL R3, R44, UR4 ;  /* 0x000000042c037c20 */ /* 0x001fca0008400000 */
[----:B------:R-:W-:Y:S01]  /*2800*/  STG.E desc[UR10][R4.64+0xc], R3 ;  /* 0x00000c0304007986 */ /* 0x000fe2000c10190a */
[----:B------:R-:W-:Y:S05]  /*2810*/  EXIT ;  /* 0x000000000000794d */ /* 0x000fea0003800000 */
.L_x_21:
[----:B------:R-:W3:Y:S01]  /*2820*/  LDCU UR4, c[0x0][0x3a0] ;  /* 0x00007400ff0477ac */ /* 0x000ee20008000800 */
[----:B------:R-:W-:-:S04]  /*2830*/  IADD3 R0, P0, PT, R0, R13, RZ ;  /* 0x0000000d00007210 */ /* 0x000fc80007f1e0ff */
[----:B012---:R-:W-:Y:S02]  /*2840*/  IADD3.X R3, PT, PT, RZ, R8, RZ, P0, !PT ;  /* 0x00000008ff037210 */ /* 0x007fe400007fe4ff */
[----:B------:R-:W-:-:S04]  /*2850*/  LEA R2, P0, R0, R9, 0x2 ;  /* 0x0000000900027211 */ /* 0x000fc800078010ff */
[----:B------:R-:W-:Y:S01]  /*2860*/  LEA.HI.X R3, R0, R10, R3, 0x2, P0 ;  /* 0x0000000a00037211 */ /* 0x000fe200000f1403 */
[----:B---3--:R-:W-:Y:S01]  /*2870*/  FMUL R4, R41, UR4 ;  /* 0x0000000429047c20 */ /* 0x008fe20008400000 */
[----:B------:R-:W-:Y:S01]  /*2880*/  FMUL R5, R40, UR4 ;  /* 0x0000000428057c20 */ /* 0x000fe20008400000 */
[----:B------:R-:W-:Y:S01]  /*2890*/  FMUL R6, R43, UR4 ;  /* 0x000000042b067c20 */ /* 0x000fe20008400000 */
[----:B------:R-:W-:-:S05]  /*28a0*/  FMUL R7, R44, UR4 ;  /* 0x000000042c077c20 */ /* 0x000fca0008400000 */
[----:B------:R-:W-:Y:S01]  /*28b0*/  STG.E.128 desc[UR10][R2.64], R4 ;  /* 0x0000000402007986 */ /* 0x000fe2000c101d0a */
[----:B------:R-:W-:Y:S05]  /*28c0*/  EXIT ;  /* 0x000000000000794d */ /* 0x000fea0003800000 */
.L_x_22:
[----:B------:R-:W-:-:S00]  /*28d0*/  BRA `(.L_x_22) ;  /* 0xfffffffc00fc7947 */ /* 0x000fc0000383ffff */
[----:B------:R-:W-:-:S00]  /*28e0*/  NOP ;  /* 0x0000000000007918 */ /* 0x000fc00000000000 */
        /* <DEDUP_REMOVED lines=9> */
.L_x_110:


//--------------------- .text._Z25SgemmOptimizedSmallKernelILi32EEvPfS0_S0_ibf --------------------------
	.section	.text._Z25SgemmOptimizedSmallKernelILi32EEvPfS0_S0_ibf,"ax",@progbits
	.align	128
        .global         _Z25SgemmOptimizedSmallKernelILi32EEvPfS0_S0_ibf
        .type           _Z25SgemmOptimizedSmallKernelILi32EEvPfS0_S0_ibf,@function
        .size           _Z25SgemmOptimizedSmallKernelILi32EEvPfS0_S0_ibf,(.L_x_111 - _Z25SgemmOptimizedSmallKernelILi32EEvPfS0_S0_ibf)
        .other          _Z25SgemmOptimizedSmallKernelILi32EEvPfS0_S0_ibf,@"STO_CUDA_ENTRY STV_DEFAULT"
_Z25SgemmOptimizedSmallKernelILi32EEvPfS0_S0_ibf:
.text._Z25SgemmOptimizedSmallKernelILi32EEvPfS0_S0_ibf:
[----:B------:R-:W-:Y:S01]  /*0000*/  LDC R1, c[0x0][0x37c] ;  /* 0x0000df00ff017b82 */ /* 0x000fe20000000800 */
[----:B------:R-:W0:Y:S01]  /*0010*/  LDCU UR6, c[0x0][0x398] ;  /* 0x00007300ff0677ac */ /* 0x000e220008000800 */
[----:B------:R-:W1:Y:S06]  /*0020*/  S2R R0, SR_TID.X ;  /* 0x0000000000007919 */ /* 0x000e6c0000002100 */
[----:B------:R-:W2:Y:S01]  /*0030*/  S2UR UR12, SR_CTAID.X ;  /* 0x00000000000c79c3 */ /* 0x000ea20000002500 */
[----:B------:R-:W-:Y:S01]  /*0040*/  HFMA2 R31, -RZ, RZ, 0, 0 ;  /* 0x00000000ff1f7431 */ /* 0x000fe200000001ff */
[----:B------:R-:W-:-:S02]  /*0050*/  CS2R R32, SRZ ;  /* 0x0000000000207805 */ /* 0x000fc4000001ff00 */
[----:B------:R-:W-:Y:S02]  /*0060*/  CS2R R38, SRZ ;  /* 0x0000000000267805 */ /* 0x000fe4000001ff00 */
[----:B------:R-:W-:Y:S02]  /*0070*/  MOV R14, RZ ;  /* 0x000000ff000e7202 */ /* 0x000fe40000000f00 */
[----:B------:R-:W-:Y:S02]  /*0080*/  CS2R R36, SRZ ;  /* 0x0000000000247805 */ /* 0x000fe4000001ff00 */
[----:B------:R-:W-:Y:S02]  /*0090*/  CS2R R34, SRZ ;  /* 0x0000000000227805 */ /* 0x000fe4000001ff00 */
[----:B------:R-:W-:Y:S02]  /*00a0*/  CS2R R12, SRZ ;  /* 0x00000000000c7805 */ /* 0x000fe4000001ff00 */
[----:B------:R-:W-:-:S02]  /*00b0*/  CS2R R40, SRZ ;  /* 0x0000000000287805 */ /* 0x000fc4000001ff00 */
[----:B------:R-:W-:Y:S01]  /*00c0*/  CS2R R42, SRZ ;  /* 0x00000000002a7805 */ /* 0x000fe2000001ff00 */
[----:B------:R-:W3:Y:S01]  /*00d0*/  LDCU.64 UR10, c[0x0][0x358] ;  /* 0x00006b00ff0a77ac */ /* 0x000ee20008000a00 */
[----:B0-----:R-:W-:-:S09]  /*00e0*/  UISETP.GE.AND UP0, UPT, UR6, 0x1, UPT ;  /* 0x000000010600788c */ /* 0x001fd2000bf06270 */
[----:B-12---:R-:W-:Y:S05]  /*00f0*/  BRA.U !UP0, `(.L_x_23) ;  /* 0x0000001508087547 */ /* 0x006fea000b800000 */
[----:B------:R-:W0:Y:S01]  /*0100*/  S2R R15, SR_TID.Y ;  /* 0x00000000000f7919 */ /* 0x000e220000002200 */
[----:B------:R-:W1:Y:S01]  /*0110*/  S2UR UR5, SR_CgaCtaId ;  /* 0x00000000000579c3 */ /* 0x000e620000008800 */
[----:B------:R-:W2:Y:S01]  /*0120*/  LDCU.U8 UR7, c[0x0][0x39c] ;  /* 0x00007380ff0777ac */ /* 0x000ea20008000000 */
[----:B------:R-:W-:Y:S01]  /*0130*/  IMAD.U32 R9, RZ, RZ, UR12 ;  /* 0x0000000cff097e24 */ /* 0x000fe2000f8e00ff */
[----:B------:R-:W4:Y:S01]  /*0140*/  S2R R30, SR_CTAID.Y ;  /* 0x00000000001e7919 */ /* 0x000f220000002600 */
[----:B------:R-:W-:Y:S01]  /*0150*/  MOV R4, UR12 ;  /* 0x0000000c00047c02 */ /* 0x000fe20008000f00 */
[----:B------:R-:W-:Y:S01]  /*0160*/  UMOV UR4, 0x400 ;  /* 0x0000040000047882 */ /* 0x000fe20000000000 */
[----:B------:R-:W-:Y:S01]  /*0170*/  LEA R26, R0, 0x1, 0x3 ;  /* 0x00000001001a7811 */ /* 0x000fe200078e18ff */
[----:B------:R-:W0:Y:S01]  /*0180*/  LDCU UR8, c[0x0][0x398] ;  /* 0x00007300ff0877ac */ /* 0x000e220008000800 */
[----:B------:R-:W-:Y:S01]  /*0190*/  MOV R33, RZ ;  /* 0x000000ff00217202 */ /* 0x000fe20000000f00 */
[----:B------:R-:W0:Y:S01]  /*01a0*/  LDCU.64 UR14, c[0x0][0x380] ;  /* 0x00007000ff0e77ac */ /* 0x000e220008000a00 */
[----:B------:R-:W0:Y:S01]  /*01b0*/  LDCU.64 UR16, c[0x0][0x388] ;  /* 0x00007100ff1077ac */ /* 0x000e220008000a00 */
[----:B--2---:R-:W-:-:S02]  /*01c0*/  UPRMT UR7, UR7, 0x8880, URZ ;  /* 0x0000888007077896 */ /* 0x004fc400080000ff */
[----:B-1----:R-:W-:Y:S02]  /*01d0*/  ULEA UR9, UR5, UR4, 0x18 ;  /* 0x0000000405097291 */ /* 0x002fe4000f8ec0ff */
[----:B------:R-:W-:-:S04]  /*01e0*/  UIADD3 UR4, UPT, UPT, UR4, 0xa00, URZ ;  /* 0x00000a0004047890 */ /* 0x000fc8000fffe0ff */
[----:B------:R-:W-:Y:S01]  /*01f0*/  ULEA UR4, UR5, UR4, 0x18 ;  /* 0x0000000405047291 */ /* 0x000fe2000f8ec0ff */
[C---:B0-----:R-:W-:Y:S01]  /*0200*/  SHF.L.U32 R7, R15.reuse, 0x1, RZ ;  /* 0x000000010f077819 */ /* 0x041fe200000006ff */
[----:B------:R-:W-:Y:S01]  /*0210*/  IMAD R3, R15, UR6, RZ ;  /* 0x000000060f037c24 */ /* 0x000fe2000f8e02ff */
[----:B------:R-:W-:Y:S01]  /*0220*/  UMOV UR5, UR7 ;  /* 0x0000000700057c82 */ /* 0x000fe20008000000 */
[----:B------:R-:W-:Y:S02]  /*0230*/  LEA R28, R0, UR9, 0x4 ;  /* 0x00000009001c7c11 */ /* 0x000fe4000f8e20ff */
[----:B----4-:R-:W-:Y:S02]  /*0240*/  LEA R30, R30, R7, 0x5 ;  /* 0x000000071e1e7211 */ /* 0x010fe400078e28ff */
[----:B------:R-:W-:Y:S01]  /*0250*/  SHF.L.U32 R3, R3, 0x1, RZ ;  /* 0x0000000103037819 */ /* 0x000fe200000006ff */
[----:B------:R-:W-:Y:S01]  /*0260*/  IMAD R28, R7, 0x50, R28 ;  /* 0x00000050071c7824 */ /* 0x000fe200078e021c */
[C---:B------:R-:W-:Y:S01]  /*0270*/  IADD3 R2, PT, PT, R30.reuse, 0x1, RZ ;  /* 0x000000011e027810 */ /* 0x040fe20007ffe0ff */
[----:B------:R-:W-:Y:S01]  /*0280*/  IMAD R5, R30, UR6, RZ ;  /* 0x000000061e057c24 */ /* 0x000fe2000f8e02ff */
[----:B------:R-:W-:-:S02]  /*0290*/  ISETP.NE.AND P2, PT, RZ, UR5, PT ;  /* 0x00000005ff007c0c */ /* 0x000fc4000bf45270 */
[----:B------:R-:W-:Y:S02]  /*02a0*/  LEA R6, R0, UR4, 0x4 ;  /* 0x0000000400067c11 */ /* 0x000fe4000f8e20ff */
[----:B------:R-:W-:Y:S02]  /*02b0*/  IADD3 R25, PT, PT, R5, UR6, RZ ;  /* 0x0000000605197c10 */ /* 0x000fe4000fffe0ff */
[----:B------:R-:W-:Y:S01]  /*02c0*/  LEA R11, R4, R3, 0x5 ;  /* 0x00000003040b7211 */ /* 0x000fe200078e28ff */
[----:B------:R-:W-:Y:S01]  /*02d0*/  IMAD R27, R7, 0x50, R6 ;  /* 0x00000050071b7824 */ /* 0x000fe200078e0206 */
[----:B------:R-:W-:Y:S02]  /*02e0*/  LOP3.LUT P0, RZ, R25, 0x3, RZ, 0xc0, !PT ;  /* 0x0000000319ff7812 */ /* 0x000fe4000780c0ff */
[----:B------:R-:W-:Y:S02]  /*02f0*/  LOP3.LUT P1, RZ, R5, 0x2, RZ, 0xc0, !PT ;  /* 0x0000000205ff7812 */ /* 0x000fe4000782c0ff */
[----:B------:R-:W-:-:S02]  /*0300*/  ISETP.LT.U32.AND P0, PT, R2, UR6, !P0 ;  /* 0x0000000602007c0c */ /* 0x000fc4000c701070 */
[----:B------:R-:W-:Y:S02]  /*0310*/  MOV R2, UR6 ;  /* 0x0000000600027c02 */ /* 0x000fe40008000f00 */
[C---:B------:R-:W-:Y:S02]  /*0320*/  SEL R29, R0.reuse, R15, !P2 ;  /* 0x0000000f001d7207 */ /* 0x040fe40005000000 */
[C---:B------:R-:W-:Y:S01]  /*0330*/  LEA R24, R0.reuse, R5, 0x3 ;  /* 0x0000000500187211 */ /* 0x040fe200078e18ff */
[----:B------:R-:W-:Y:S01]  /*0340*/  IMAD R2, R7, R2, UR6 ;  /* 0x0000000607027e24 */ /* 0x000fe2000f8e0202 */
[----:B------:R-:W-:Y:S02]  /*0350*/  LEA R5, R0, R11, 0x3 ;  /* 0x0000000b00057211 */ /* 0x000fe400078e18ff */
[----:B------:R-:W-:Y:S02]  /*0360*/  ISETP.LT.U32.AND P1, PT, R30, UR6, !P1 ;  /* 0x000000061e007c0c */ /* 0x000fe4000cf21070 */
[----:B------:R-:W-:-:S02]  /*0370*/  LEA R9, R9, R2, 0x5 ;  /* 0x0000000209097211 */ /* 0x000fc400078e28ff */
[C---:B------:R-:W-:Y:S02]  /*0380*/  LEA R25, R0.reuse, R25, 0x3 ;  /* 0x0000001900197211 */ /* 0x040fe400078e18ff */
[----:B------:R-:W-:Y:S01]  /*0390*/  IADD3 R7, PT, PT, R7, 0x1, RZ ;  /* 0x0000000107077810 */ /* 0x000fe20007ffe0ff */
[----:B------:R-:W-:Y:S01]  /*03a0*/  IMAD R4, R0, 0x8, R9 ;  /* 0x0000000800047824 */ /* 0x000fe200078e0209 */
[----:B------:R-:W-:Y:S02]  /*03b0*/  LEA R6, R15, UR9, 0x4 ;  /* 0x000000090f067c11 */ /* 0x000fe4000f8e20ff */
[----:B------:R-:W-:Y:S01]  /*03c0*/  LEA R29, R29, UR4, 0x4 ;  /* 0x000000041d1d7c11 */ /* 0x000fe2000f8e20ff */
[----:B------:R-:W-:-:S06]  /*03d0*/  UMOV UR4, 0x1 ;  /* 0x0000000100047882 */ /* 0x000fcc0000000000 */
.L_x_34:
[----:B------:R-:W-:Y:S01]  /*03e0*/  IADD3 R15, PT, PT, R26, 0x2, RZ ;  /* 0x000000021a0f7810 */ /* 0x000fe20007ffe0ff */
[----:B------:R-:W-:Y:S01]  /*03f0*/  UMOV UR6, UR8 ;  /* 0x0000000800067c82 */ /* 0x000fe20008000000 */
[----:B------:R-:W0:Y:S01]  /*0400*/  S2R R0, SR_TID.X ;  /* 0x0000000000007919 */ /* 0x000e220000002100 */
[----:B------:R-:W1:Y:S01]  /*0410*/  S2UR UR12, SR_CTAID.X ;  /* 0x00000000000c79c3 */ /* 0x000e620000002500 */
[----:B------:R-:W-:-:S13]  /*0420*/  ISETP.GE.OR P2, PT, R15, UR6, !P1 ;  /* 0x000000060f007c0c */ /* 0x000fda000cf46670 */
[----:B------:R-:W2:Y:S02]  /*0430*/  @!P2 LDC.64 R18, c[0x0][0x380] ;  /* 0x0000e000ff12ab82 */ /* 0x000ea40000000a00 */
[----:B--2---:R-:W-:-:S06]  /*0440*/  @!P2 IMAD.WIDE.U32 R8, R24, 0x4, R18 ;  /* 0x000000041808a825 */ /* 0x004fcc00078e0012 */
[----:B---3--:R-:W5:Y:S01]  /*0450*/  @!P2 LDG.E.128.CONSTANT R8, desc[UR10][R8.64] ;  /* 0x0000000a0808a981 */ /* 0x008f62000c1e9d00 */
[----:B------:R-:W-:Y:S04]  /*0460*/  BSSY.RECONVERGENT B0, `(.L_x_24) ;  /* 0x0000013000007945 */ /* 0x000fe80003800200 */
[----:B01----:R-:W-:Y:S05]  /*0470*/  @!P2 BRA `(.L_x_25) ;  /* 0x000000000044a947 */ /* 0x003fea0003800000 */
[----:B------:R-:W-:Y:S01]  /*0480*/  ISETP.GE.U32.AND P3, PT, R30, UR6, PT ;  /* 0x000000061e007c0c */ /* 0x000fe2000bf66070 */
[----:B------:R-:W-:Y:S01]  /*0490*/  IMAD.U32 R18, RZ, RZ, UR14 ;  /* 0x0000000eff127e24 */ /* 0x000fe2000f8e00ff */
[C---:B-----5:R-:W-:Y:S02]  /*04a0*/  IADD3 R8, PT, PT, R26.reuse, -0x1, RZ ;  /* 0xffffffff1a087810 */ /* 0x060fe40007ffe0ff */
[----:B------:R-:W-:Y:S02]  /*04b0*/  CS2R R10, SRZ ;  /* 0x00000000000a7805 */ /* 0x000fe4000001ff00 */
[----:B------:R-:W-:Y:S02]  /*04c0*/  IADD3 R9, PT, PT, R26, 0x1, RZ ;  /* 0x000000011a097810 */ /* 0x000fe40007ffe0ff */
[----:B------:R-:W-:Y:S02]  /*04d0*/  ISETP.GE.AND P2, PT, R15, UR6, PT ;  /* 0x000000060f007c0c */ /* 0x000fe4000bf46270 */
[----:B------:R-:W-:-:S02]  /*04e0*/  ISETP.GE.OR P4, PT, R8, UR6, P3 ;  /* 0x0000000608007c0c */ /* 0x000fc40009f86670 */
[----:B------:R-:W-:Y:S02]  /*04f0*/  ISETP.GE.OR P5, PT, R9, UR6, P3 ;  /* 0x0000000609007c0c */ /* 0x000fe40009fa6670 */
[----:B------:R-:W-:Y:S02]  /*0500*/  CS2R R8, SRZ ;  /* 0x0000000000087805 */ /* 0x000fe4000001ff00 */
[----:B------:R-:W-:Y:S02]  /*0510*/  ISETP.GE.OR P3, PT, R26, UR6, P3 ;  /* 0x000000061a007c0c */ /* 0x000fe40009f66670 */
[----:B------:R-:W-:Y:S02]  /*0520*/  ISETP.GE.U32.OR P2, PT, R30, UR6, P2 ;  /* 0x000000061e007c0c */ /* 0x000fe40009746470 */
[----:B------:R-:W-:-:S03]  /*0530*/  MOV R19, UR15 ;  /* 0x0000000f00137c02 */ /* 0x000fc60008000f00 */
[----:B------:R-:W-:-:S05]  /*0540*/  IMAD.WIDE.U32 R16, R24, 0x4, R18 ;  /* 0x0000000418107825 */ /* 0x000fca00078e0012 */
[----:B------:R0:W5:Y:S04]  /*0550*/  @!P4 LDG.E.CONSTANT R8, desc[UR10][R16.64] ;  /* 0x0000000a1008c981 */ /* 0x000168000c1e9900 */
[----:B------:R0:W5:Y:S04]  /*0560*/  @!P3 LDG.E.CONSTANT R9, desc[UR10][R16.64+0x4] ;  /* 0x0000040a1009b981 */ /* 0x000168000c1e9900 */
[----:B------:R0:W5:Y:S04]  /*0570*/  @!P5 LDG.E.CONSTANT R10, desc[UR10][R16.64+0x8] ;  /* 0x0000080a100ad981 */ /* 0x000168000c1e9900 */
[----:B------:R0:W5:Y:S02]  /*0580*/  @!P2 LDG.E.CONSTANT R11, desc[UR10][R16.64+0xc] ;  /* 0x00000c0a100ba981 */ /* 0x000164000c1e9900 */
.L_x_25:
[----:B------:R-:W-:Y:S05]  /*0590*/  BSYNC.RECONVERGENT B0 ;  /* 0x0000000000007941 */ /* 0x000fea0003800200 */
.L_x_24:
[----:B------:R-:W-:Y:S01]  /*05a0*/  MOV R15, UR12 ;  /* 0x0000000c000f7c02 */ /* 0x000fe20008000f00 */
[----:B-----5:R1:W-:Y:S01]  /*05b0*/  STS.128 [R28], R8 ;  /* 0x000000081c007388 */ /* 0x0203e20000000c00 */
[----:B0-----:R-:W-:Y:S02]  /*05c0*/  SHF.R.U32.HI R16, RZ, 0x1, R3 ;  /* 0x00000001ff107819 */ /* 0x001fe40000011603 */
[----:B------:R-:W-:Y:S02]  /*05d0*/  LEA R15, R15, R0, 0x2 ;  /* 0x000000000f0f7211 */ /* 0x000fe400078e10ff */
[----:B------:R-:W-:Y:S02]  /*05e0*/  LOP3.LUT R17, R16, 0x1, RZ, 0xc0, !PT ;  /* 0x0000000110117812 */ /* 0x000fe400078ec0ff */
[----:B------:R-:W-:Y:S02]  /*05f0*/  LEA R16, R15, 0x3, 0x3 ;  /* 0x000000030f107811 */ /* 0x000fe400078e18ff */
[----:B------:R-:W-:-:S02]  /*0600*/  ISETP.NE.U32.AND P2, PT, R17, 0x1, PT ;  /* 0x000000011100780c */ /* 0x000fc40003f45070 */
[----:B------:R-:W-:-:S04]  /*0610*/  VIADDMNMX R16, R7, 0xffffffff, R16, !PT ;  /* 0xffffffff07107846 */ /* 0x000fc80007800110 */
[----:B------:R-:W-:-:S13]  /*0620*/  ISETP.GE.OR P2, PT, R16, UR6, !P2 ;  /* 0x0000000610007c0c */ /* 0x000fda000d746670 */
[----:B------:R-:W0:Y:S02]  /*0630*/  @!P2 LDC.64 R16, c[0x0][0x388] ;  /* 0x0000e200ff10ab82 */ /* 0x000e240000000a00 */
[----:B0-----:R-:W-:-:S05]  /*0640*/  @!P2 IMAD.WIDE R20, R5, 0x4, R16 ;  /* 0x000000040514a825 */ /* 0x001fca00078e0210 */
[----:B-1----:R0:W5:Y:S01]  /*0650*/  @!P2 LDG.E.128.CONSTANT R8, desc[UR10][R20.64] ;  /* 0x0000000a1408a981 */ /* 0x002162000c1e9d00 */
[----:B------:R-:W-:Y:S04]  /*0660*/  BSSY.RECONVERGENT B0, `(.L_x_26) ;  /* 0x0000017000007945 */ /* 0x000fe80003800200 */
[----:B------:R-:W-:Y:S05]  /*0670*/  @!P2 BRA `(.L_x_27) ;  /* 0x000000000054a947 */ /* 0x000fea0003800000 */
[C---:B-----5:R-:W-:Y:S01]  /*0680*/  SHF.L.U32 R8, R15.reuse, 0x3, RZ ;  /* 0x000000030f087819 */ /* 0x060fe200000006ff */
[----:B------:R-:W-:Y:S01]  /*0690*/  IMAD.U32 R17, RZ, RZ, UR17 ;  /* 0x00000011ff117e24 */ /* 0x000fe2000f8e00ff */
[C---:B0-----:R-:W-:Y:S02]  /*06a0*/  LEA R20, R15.reuse, 0x3, 0x3 ;  /* 0x000000030f147811 */ /* 0x041fe400078e18ff */
[----:B------:R-:W-:Y:S02]  /*06b0*/  LEA R16, R15, 0x2, 0x3 ;  /* 0x000000020f107811 */ /* 0x000fe400078e18ff */
[----:B------:R-:W-:Y:S02]  /*06c0*/  IADD3 R10, PT, PT, R8, 0x1, RZ ;  /* 0x00000001080a7810 */ /* 0x000fe40007ffe0ff */
[C---:B------:R-:W-:Y:S02]  /*06d0*/  VIADDMNMX R8, R7.reuse, 0xffffffff, R8, !PT ;  /* 0xffffffff07087846 */ /* 0x040fe40007800108 */
[----:B------:R-:W-:-:S02]  /*06e0*/  VIADDMNMX R20, R7, 0xffffffff, R20, !PT ;  /* 0xffffffff07147846 */ /* 0x000fc40007800114 */
[C---:B------:R-:W-:Y:S02]  /*06f0*/  VIADDMNMX R16, R7.reuse, 0xffffffff, R16, !PT ;  /* 0xffffffff07107846 */ /* 0x040fe40007800110 */
[----:B------:R-:W-:Y:S02]  /*0700*/  VIADDMNMX R10, R7, 0xffffffff, R10, !PT ;  /* 0xffffffff070a7846 */ /* 0x000fe4000780010a */
[----:B------:R-:W-:Y:S02]  /*0710*/  ISETP.GE.AND P2, PT, R8, UR6, PT ;  /* 0x0000000608007c0c */ /* 0x000fe4000bf46270 */
[----:B------:R-:W-:Y:S02]  /*0720*/  CS2R R8, SRZ ;  /* 0x0000000000087805 */ /* 0x000fe4000001ff00 */
[----:B------:R-:W-:Y:S02]  /*0730*/  ISETP.GE.AND P5, PT, R20, UR6, PT ;  /* 0x0000000614007c0c */ /* 0x000fe4000bfa6270 */
[----:B------:R-:W-:-:S02]  /*0740*/  ISETP.GE.AND P4, PT, R16, UR6, PT ;  /* 0x0000000610007c0c */ /* 0x000fc4000bf86270 */
[----:B------:R-:W-:Y:S02]  /*0750*/  ISETP.GE.AND P3, PT, R10, UR6, PT ;  /* 0x000000060a007c0c */ /* 0x000fe4000bf66270 */
[----:B------:R-:W-:Y:S02]  /*0760*/  CS2R R10, SRZ ;  /* 0x00000000000a7805 */ /* 0x000fe4000001ff00 */
[----:B------:R-:W-:-:S05]  /*0770*/  MOV R16, UR16 ;  /* 0x0000001000107c02 */ /* 0x000fca0008000f00 */
[----:B------:R-:W-:-:S05]  /*0780*/  IMAD.WIDE R20, R5, 0x4, R16 ;  /* 0x0000000405147825 */ /* 0x000fca00078e0210 */
[----:B------:R1:W5:Y:S04]  /*0790*/  @!P2 LDG.E.CONSTANT R8, desc[UR10][R20.64] ;  /* 0x0000000a1408a981 */ /* 0x000368000c1e9900 */
[----:B------:R1:W5:Y:S04]  /*07a0*/  @!P4 LDG.E.CONSTANT R10, desc[UR10][R20.64+0x8] ;  /* 0x0000080a140ac981 */ /* 0x000368000c1e9900 */
[----:B------:R1:W5:Y:S04]  /*07b0*/  @!P5 LDG.E.CONSTANT R11, desc[UR10][R20.64+0xc] ;  /* 0x00000c0a140bd981 */ /* 0x000368000c1e9900 */
[----:B------:R1:W5:Y:S02]  /*07c0*/  @!P3 LDG.E.CONSTANT R9, desc[UR10][R20.64+0x4] ;  /* 0x0000040a1409b981 */ /* 0x000364000c1e9900 */
.L_x_27:
[----:B------:R-:W-:Y:S05]  /*07d0*/  BSYNC.RECONVERGENT B0 ;  /* 0x0000000000007941 */ /* 0x000fea0003800200 */
.L_x_26:
[----:B-----5:R2:W-:Y:S01]  /*07e0*/  STS.128 [R27], R8 ;  /* 0x000000081b007388 */ /* 0x0205e20000000c00 */
[----:B01----:R-:W-:Y:S01]  /*07f0*/  IADD3 R20, PT, PT, R26, 0x2, RZ ;  /* 0x000000021a147810 */ /* 0x003fe20007ffe0ff */
[----:B------:R-:W-:Y:S03]  /*0800*/  BSSY.RECONVERGENT B0, `(.L_x_28) ;  /* 0x0000016000007945 */ /* 0x000fe60003800200 */
[----:B------:R-:W-:-:S13]  /*0810*/  ISETP.LT.AND P2, PT, R20, UR6, PT ;  /* 0x0000000614007c0c */ /* 0x000fda000bf41270 */
[----:B--2---:R-:W-:Y:S05]  /*0820*/  @P0 BRA P2, `(.L_x_29) ;  /* 0x0000000000440947 */ /* 0x004fea0001000000 */
[----:B------:R-:W-:Y:S02]  /*0830*/  IADD3 R9, PT, PT, R30, 0x1, RZ ;  /* 0x000000011e097810 */ /* 0x000fe40007ffe0ff */
[----:B------:R-:W-:Y:S02]  /*0840*/  CS2R R10, SRZ ;  /* 0x00000000000a7805 */ /* 0x000fe4000001ff00 */
[C---:B------:R-:W-:Y:S01]  /*0850*/  IADD3 R8, PT, PT, R26.reuse, -0x1, RZ ;  /* 0xffffffff1a087810 */ /* 0x040fe20007ffe0ff */
[----:B------:R-:W-:Y:S01]  /*0860*/  IMAD.WIDE.U32 R18, R25, 0x4, R18 ;  /* 0x0000000419127825 */ /* 0x000fe200078e0012 */
[----:B------:R-:W-:Y:S02]  /*0870*/  ISETP.GE.U32.AND P2, PT, R9, UR6, PT ;  /* 0x0000000609007c0c */ /* 0x000fe4000bf46070 */
[----:B------:R-:W-:Y:S02]  /*0880*/  IADD3 R9, PT, PT, R26, 0x1, RZ ;  /* 0x000000011a097810 */ /* 0x000fe40007ffe0ff */
[----:B------:R-:W-:-:S02]  /*0890*/  ISETP.GE.OR P3, PT, R8, UR6, P2 ;  /* 0x0000000608007c0c */ /* 0x000fc40009766670 */
[----:B------:R-:W-:Y:S02]  /*08a0*/  ISETP.GE.OR P4, PT, R26, UR6, P2 ;  /* 0x000000061a007c0c */ /* 0x000fe40009786670 */
[----:B------:R-:W-:Y:S02]  /*08b0*/  ISETP.GE.OR P5, PT, R9, UR6, P2 ;  /* 0x0000000609007c0c */ /* 0x000fe400097a6670 */
[----:B------:R-:W-:-:S07]  /*08c0*/  CS2R R8, SRZ ;  /* 0x0000000000087805 */ /* 0x000fce000001ff00 */
[----:B------:R0:W5:Y:S04]  /*08d0*/  @!P3 LDG.E.CONSTANT R8, desc[UR10][R18.64] ;  /* 0x0000000a1208b981 */ /* 0x000168000c1e9900 */
[----:B------:R0:W5:Y:S04]  /*08e0*/  @!P4 LDG.E.CONSTANT R9, desc[UR10][R18.64+0x4] ;  /* 0x0000040a1209c981 */ /* 0x000168000c1e9900 */
[----:B------:R0:W5:Y:S01]  /*08f0*/  @!P5 LDG.E.CONSTANT R10, desc[UR10][R18.64+0x8] ;  /* 0x0000080a120ad981 */ /* 0x000162000c1e9900 */
[----:B------:R-:W-:-:S13]  /*0900*/  ISETP.GE.OR P2, PT, R20, UR6, P2 ;  /* 0x0000000614007c0c */ /* 0x000fda0009746670 */
[----:B0-----:R-:W-:Y:S05]  /*0910*/  @P2 BRA `(.L_x_30) ;  /* 0x0000000000102947 */ /* 0x001fea0003800000 */
[----:B------:R0:W5:Y:S01]  /*0920*/  LDG.E.CONSTANT R11, desc[UR10][R18.64+0xc] ;  /* 0x00000c0a120b7981 */ /* 0x000162000c1e9900 */
[----:B------:R-:W-:Y:S05]  /*0930*/  BRA `(.L_x_30) ;  /* 0x0000000000087947 */ /* 0x000fea0003800000 */
.L_x_29:
[----:B------:R-:W-:-:S06]  /*0940*/  IMAD.WIDE.U32 R8, R25, 0x4, R18 ;  /* 0x0000000419087825 */ /* 0x000fcc00078e0012 */
[----:B------:R-:W5:Y:S02]  /*0950*/  LDG.E.128.CONSTANT R8, desc[UR10][R8.64] ;  /* 0x0000000a08087981 */ /* 0x000f64000c1e9d00 */
.L_x_30:
[----:B------:R-:W-:Y:S05]  /*0960*/  BSYNC.RECONVERGENT B0 ;  /* 0x0000000000007941 */ /* 0x000fea0003800200 */
.L_x_28:
[----:B0-----:R-:W-:Y:S01]  /*0970*/  SHF.L.U32 R18, R15, 0x3, RZ ;  /* 0x000000030f127819 */ /* 0x001fe200000006ff */
[----:B-----5:R0:W-:Y:S01]  /*0980*/  STS.128 [R28+0x50], R8 ;  /* 0x000050081c007388 */ /* 0x0201e20000000c00 */
[----:B------:R-:W-:Y:S01]  /*0990*/  LOP3.LUT P2, RZ, R2, 0x3, RZ, 0xc0, !PT ;  /* 0x0000000302ff7812 */ /* 0x000fe2000784c0ff */
[----:B------:R-:W-:Y:S01]  /*09a0*/  BSSY.RECONVERGENT B0, `(.L_x_31) ;  /* 0x0000016000007945 */ /* 0x000fe20003800200 */
[----:B------:R-:W-:-:S04]  /*09b0*/  VIADDMNMX R15, R18, 0x3, R7, !PT ;  /* 0x00000003120f7846 */ /* 0x000fc80007800107 */
[----:B------:R-:W-:-:S13]  /*09c0*/  ISETP.LT.AND P3, PT, R15, UR6, PT ;  /* 0x000000060f007c0c */ /* 0x000fda000bf61270 */
[----:B0-----:R-:W-:Y:S05]  /*09d0*/  @!P2 BRA P3, `(.L_x_32) ;  /* 0x000000000040a947 */ /* 0x001fea0001800000 */
[----:B------:R-:W-:Y:S01]  /*09e0*/  VIADDMNMX R10, R18, 0x1, R7, !PT ;  /* 0x00000001120a7846 */ /* 0x000fe20007800107 */
[----:B------:R-:W-:Y:S01]  /*09f0*/  IMAD.WIDE R16, R4, 0x4, R16 ;  /* 0x0000000404107825 */ /* 0x000fe200078e0210 */
[----:B------:R-:W-:Y:S02]  /*0a00*/  VIADDMNMX R8, R18, 0x2, R7, !PT ;  /* 0x0000000212087846 */ /* 0x000fe40007800107 */
[----:B------:R-:W-:Y:S02]  /*0a10*/  ISETP.GE.AND P3, PT, R10, UR6, PT ;  /* 0x000000060a007c0c */ /* 0x000fe4000bf66270 */
[----:B------:R-:W-:Y:S02]  /*0a20*/  CS2R R10, SRZ ;  /* 0x00000000000a7805 */ /* 0x000fe4000001ff00 */
[----:B------:R-:W-:Y:S02]  /*0a30*/  ISETP.GE.AND P4, PT, R8, UR6, PT ;  /* 0x0000000608007c0c */ /* 0x000fe4000bf86270 */
[----:B------:R-:W-:-:S04]  /*0a40*/  VIMNMX R9, PT, PT, R18, R7, !PT ;  /* 0x0000000712097248 */ /* 0x000fc80007fe0100 */
[----:B------:R-:W-:Y:S02]  /*0a50*/  ISETP.GE.AND P2, PT, R9, UR6, PT ;  /* 0x0000000609007c0c */ /* 0x000fe4000bf46270 */
[----:B------:R-:W-:-:S06]  /*0a60*/  CS2R R8, SRZ ;  /* 0x0000000000087805 */ /* 0x000fcc000001ff00 */
[----:B------:R0:W5:Y:S04]  /*0a70*/  @!P3 LDG.E.CONSTANT R9, desc[UR10][R16.64+0x4] ;  /* 0x0000040a1009b981 */ /* 0x000168000c1e9900 */
[----:B------:R0:W5:Y:S04]  /*0a80*/  @!P4 LDG.E.CONSTANT R10, desc[UR10][R16.64+0x8] ;  /* 0x0000080a100ac981 */ /* 0x000168000c1e9900 */
[----:B------:R0:W5:Y:S01]  /*0a90*/  @!P2 LDG.E.CONSTANT R8, desc[UR10][R16.64] ;  /* 0x0000000a1008a981 */ /* 0x000162000c1e9900 */
[----:B------:R-:W-:-:S13]  /*0aa0*/  ISETP.GE.AND P2, PT, R15, UR6, PT ;  /* 0x000000060f007c0c */ /* 0x000fda000bf46270 */
[----:B0-----:R-:W-:Y:S05]  /*0ab0*/  @P2 BRA `(.L_x_33) ;  /* 0x0000000000102947 */ /* 0x001fea0003800000 */
[----:B------:R0:W5:Y:S01]  /*0ac0*/  LDG.E.CONSTANT R11, desc[UR10][R16.64+0xc] ;  /* 0x00000c0a100b7981 */ /* 0x000162000c1e9900 */
[----:B------:R-:W-:Y:S05]  /*0ad0*/  BRA `(.L_x_33) ;  /* 0x0000000000087947 */ /* 0x000fea0003800000 */
.L_x_32:
[----:B------:R-:W-:-:S06]  /*0ae0*/  IMAD.WIDE R8, R4, 0x4, R16 ;  /* 0x0000000404087825 */ /* 0x000fcc00078e0210 */
[----:B------:R-:W5:Y:S02]  /*0af0*/  LDG.E.128.CONSTANT R8, desc[UR10][R8.64] ;  /* 0x0000000a08087981 */ /* 0x000f64000c1e9d00 */
.L_x_33:
[----:B------:R-:W-:Y:S05]  /*0b00*/  BSYNC.RECONVERGENT B0 ;  /* 0x0000000000007941 */ /* 0x000fea0003800200 */
.L_x_31:
[----:B-----5:R-:W-:Y:S01]  /*0b10*/  STS.128 [R27+0x50], R8 ;  /* 0x000050081b007388 */ /* 0x020fe20000000c00 */
[----:B------:R-:W-:Y:S01]  /*0b20*/  UIADD3 UR5, UPT, UPT, UR4, 0x1f, URZ ;  /* 0x0000001f04057890 */ /* 0x000fe2000fffe0ff */
[----:B------:R-:W-:Y:S01]  /*0b30*/  IADD3 R26, PT, PT, R26, 0x20, RZ ;  /* 0x000000201a1a7810 */ /* 0x000fe20007ffe0ff */
[----:B------:R-:W-:Y:S01]  /*0b40*/  UIADD3 UR4, UPT, UPT, UR4, 0x20, URZ ;  /* 0x0000002004047890 */ /* 0x000fe2000fffe0ff */
[----:B------:R-:W-:Y:S01]  /*0b50*/  BAR.SYNC.DEFER_BLOCKING 0x0 ;  /* 0x0000000000007b1d */ /* 0x000fe20000010000 */
[----:B------:R-:W-:Y:S01]  /*0b60*/  UISETP.GE.AND UP0, UPT, UR5, UR6, UPT ;  /* 0x000000060500728c */ /* 0x000fe2000bf06270 */
[----:B------:R-:W-:Y:S02]  /*0b70*/  IADD3 R25, PT, PT, R25, 0x20, RZ ;  /* 0x0000002019197810 */ /* 0x000fe40007ffe0ff */
[----:B------:R-:W-:Y:S02]  /*0b80*/  IADD3 R24, PT, PT, R24, 0x20, RZ ;  /* 0x0000002018187810 */ /* 0x000fe40007ffe0ff */
[----:B------:R-:W-:Y:S01]  /*0b90*/  IADD3 R7, PT, PT, R7, 0x20, RZ ;  /* 0x0000002007077810 */ /* 0x000fe20007ffe0ff */
[----:B0-----:R-:W-:Y:S04]  /*0ba0*/  LDS.128 R16, [R29] ;  /* 0x000000001d107984 */ /* 0x001fe80000000c00 */
[----:B------:R-:W0:Y:S04]  /*0bb0*/  LDS.128 R20, [R6] ;  /* 0x0000000006147984 */ /* 0x000e280000000c00 */
[----:B------:R-:W-:Y:S01]  /*0bc0*/  LDS.128 R8, [R29+0x50] ;  /* 0x000050001d087984 */ /* 0x000fe20000000c00 */
[-C--:B0-----:R-:W-:Y:S01]  /*0bd0*/  FFMA R43, R16, R20.reuse, R43 ;  /* 0x00000014102b7223 */ /* 0x081fe2000000002b */
[-C--:B------:R-:W-:Y:S01]  /*0be0*/  FFMA R42, R17, R20.reuse, R42 ;  /* 0x00000014112a7223 */ /* 0x080fe2000000002a */
[-C--:B------:R-:W-:Y:S01]  /*0bf0*/  FFMA R40, R18, R20.reuse, R40 ;  /* 0x0000001412287223 */ /* 0x080fe20000000028 */
[----:B------:R-:W-:Y:S01]  /*0c00*/  FFMA R20, R19, R20, R41 ;  /* 0x0000001413147223 */ /* 0x000fe20000000029 */
[-C--:B------:R-:W-:Y:S01]  /*0c10*/  FFMA R39, R16, R21.reuse, R39 ;  /* 0x0000001510277223 */ /* 0x080fe20000000027 */
[CC--:B------:R-:W-:Y:S01]  /*0c20*/  FFMA R37, R17.reuse, R21.reuse, R37 ;  /* 0x0000001511257223 */ /* 0x0c0fe20000000025 */
[-C--:B------:R-:W-:Y:S01]  /*0c30*/  FFMA R41, R18, R21.reuse, R12 ;  /* 0x0000001512297223 */ /* 0x080fe2000000000c */
[-C--:B------:R-:W-:Y:S01]  /*0c40*/  FFMA R34, R16, R22.reuse, R34 ;  /* 0x0000001610227223 */ /* 0x080fe20000000022 */
[-C--:B------:R-:W-:Y:S01]  /*0c50*/  FFMA R35, R17, R22.reuse, R35 ;  /* 0x0000001611237223 */ /* 0x080fe20000000023 */
[-C--:B------:R-:W-:Y:S01]  /*0c60*/  FFMA R36, R18, R22.reuse, R36 ;  /* 0x0000001612247223 */ /* 0x080fe20000000024 */
[C---:B------:R-:W-:Y:S01]  /*0c70*/  FFMA R21, R19.reuse, R21, R13 ;  /* 0x0000001513157223 */ /* 0x040fe2000000000d */
[----:B------:R-:W-:Y:S01]  /*0c80*/  FFMA R22, R19, R22, R14 ;  /* 0x0000001613167223 */ /* 0x000fe2000000000e */
[-C--:B------:R-:W-:Y:S01]  /*0c90*/  FFMA R16, R16, R23.reuse, R38 ;  /* 0x0000001710107223 */ /* 0x080fe20000000026 */
[----:B------:R-:W0:Y:S01]  /*0ca0*/  LDS.128 R12, [R6+0x50] ;  /* 0x00005000060c7984 */ /* 0x000e220000000c00 */
[-C--:B------:R-:W-:Y:S01]  /*0cb0*/  FFMA R31, R17, R23.reuse, R31 ;  /* 0x00000017111f7223 */ /* 0x080fe2000000001f */
[-C--:B------:R-:W-:Y:S01]  /*0cc0*/  FFMA R32, R18, R23.reuse, R32 ;  /* 0x0000001712207223 */ /* 0x080fe20000000020 */
[----:B------:R-:W-:Y:S01]  /*0cd0*/  FFMA R33, R19, R23, R33 ;  /* 0x0000001713217223 */ /* 0x000fe20000000021 */
[-C--:B0-----:R-:W-:Y:S01]  /*0ce0*/  FFMA R43, R8, R12.reuse, R43 ;  /* 0x0000000c082b7223 */ /* 0x081fe2000000002b */
[CC--:B------:R-:W-:Y:S01]  /*0cf0*/  FFMA R42, R9.reuse, R12.reuse, R42 ;  /* 0x0000000c092a7223 */ /* 0x0c0fe2000000002a */
[----:B------:R-:W-:Y:S01]  /*0d00*/  FFMA R40, R10, R12, R40 ;  /* 0x0000000c0a287223 */ /* 0x000fe20000000028 */
[-C--:B------:R-:W-:Y:S01]  /*0d10*/  FFMA R39, R8, R13.reuse, R39 ;  /* 0x0000000d08277223 */ /* 0x080fe20000000027 */
[CC--:B------:R-:W-:Y:S01]  /*0d20*/  FFMA R37, R9.reuse, R13.reuse, R37 ;  /* 0x0000000d09257223 */ /* 0x0c0fe20000000025 */
[-C--:B------:R-:W-:Y:S01]  /*0d30*/  FFMA R41, R10, R13.reuse, R41 ;  /* 0x0000000d0a297223 */ /* 0x080fe20000000029 */
[-C--:B------:R-:W-:Y:S01]  /*0d40*/  FFMA R34, R8, R14.reuse, R34 ;  /* 0x0000000e08227223 */ /* 0x080fe20000000022 */
[-C--:B------:R-:W-:Y:S01]  /*0d50*/  FFMA R35, R9, R14.reuse, R35 ;  /* 0x0000000e09237223 */ /* 0x080fe20000000023 */
[----:B------:R-:W-:Y:S01]  /*0d60*/  FFMA R36, R10, R14, R36 ;  /* 0x0000000e0a247223 */ /* 0x000fe20000000024 */
[C---:B------:R-:W-:Y:S01]  /*0d70*/  FFMA R12, R11.reuse, R12, R20 ;  /* 0x0000000c0b0c7223 */ /* 0x040fe20000000014 */
[C---:B------:R-:W-:Y:S01]  /*0d80*/  FFMA R13, R11.reuse, R13, R21 ;  /* 0x0000000d0b0d7223 */ /* 0x040fe20000000015 */
[----:B------:R-:W-:Y:S01]  /*0d90*/  FFMA R14, R11, R14, R22 ;  /* 0x0000000e0b0e7223 */ /* 0x000fe20000000016 */
[-C--:B------:R-:W-:Y:S01]  /*0da0*/  FFMA R8, R8, R15.reuse, R16 ;  /* 0x0000000f08087223 */ /* 0x080fe20000000010 */
[----:B------:R-:W-:Y:S01]  /*0db0*/  LDS.128 R20, [R6+0xa0] ;  /* 0x0000a00006147984 */ /* 0x000fe20000000c00 */
[-C--:B------:R-:W-:Y:S01]  /*0dc0*/  FFMA R31, R9, R15.reuse, R31 ;  /* 0x0000000f091f7223 */ /* 0x080fe2000000001f */
[-C--:B------:R-:W-:Y:S01]  /*0dd0*/  FFMA R32, R10, R15.reuse, R32 ;  /* 0x0000000f0a207223 */ /* 0x080fe20000000020 */
[----:B------:R-:W-:Y:S01]  /*0de0*/  FFMA R33, R11, R15, R33 ;  /* 0x0000000f0b217223 */ /* 0x000fe20000000021 */
[----:B------:R-:W0:Y:S02]  /*0df0*/  LDS.128 R16, [R29+0xa0] ;  /* 0x0000a0001d107984 */ /* 0x000e240000000c00 */
        /* <DEDUP_REMOVED lines=85> */
[----:B------:R-:W-:Y:S01]  /*1350*/  LDS.128 R8, [R29+0x230] ;  /* 0x000230001d087984 */ /* 0x000fe20000000c00 */
[-C--:B------:R-:W-:Y:S01]  /*1360*/  FFMA R31, R21, R19.reuse, R31 ;  /* 0x00000013151f7223 */ /* 0x080fe2000000001f */
[-C--:B------:R-:W-:Y:S01]  /*1370*/  FFMA R32, R22, R19.reuse, R32 ;  /* 0x0000001316207223 */ /* 0x080fe20000000020 */
[----:B------:R-:W-:Y:S01]  /*1380*/  FFMA R33, R23, R19, R33 ;  /* 0x0000001317217223 */ /* 0x000fe20000000021 */
[----:B------:R-:W0:Y:S01]  /*1390*/  LDS.128 R12, [R6+0x230] ;  /* 0x00023000060c7984 */ /* 0x000e220000000c00 */
[----:B------:R-:W-:-:S02]  /*13a0*/  MOV R19, UR6 ;  /* 0x0000000600137c02 */ /* 0x000fc40008000f00 */
[----:B------:R-:W-:Y:S02]  /*13b0*/  MOV R22, UR6 ;  /* 0x0000000600167c02 */ /* 0x000fe40008000f00 */
[C---:B------:R-:W-:Y:S01]  /*13c0*/  LEA R4, R19.reuse, R4, 0x5 ;  /* 0x0000000413047211 */ /* 0x040fe200078e28ff */
[----:B------:R-:W-:Y:S01]  /*13d0*/  IMAD R2, R19, 0x20, R2 ;  /* 0x0000002013027824 */ /* 0x000fe200078e0202 */
[C---:B------:R-:W-:Y:S02]  /*13e0*/  LEA R3, R22.reuse, R3, 0x5 ;  /* 0x0000000316037211 */ /* 0x040fe400078e28ff */
[----:B------:R-:W-:Y:S01]  /*13f0*/  LEA R5, R22, R5, 0x5 ;  /* 0x0000000516057211 */ /* 0x000fe200078e28ff */
        /* <DEDUP_REMOVED lines=13> */
[-C--:B------:R-:W-:Y:S01]  /*14d0*/  FFMA R31, R9, R15.reuse, R31 ;  /* 0x0000000f091f7223 */ /* 0x080fe2000000001f */
[-C--:B------:R-:W-:Y:S01]  /*14e0*/  FFMA R32, R10, R15.reuse, R32 ;  /* 0x0000000f0a207223 */ /* 0x080fe20000000020 */
[----:B------:R-:W-:Y:S01]  /*14f0*/  FFMA R33, R11, R15, R33 ;  /* 0x0000000f0b217223 */ /* 0x000fe20000000021 */
[----:B------:R-:W-:Y:S06]  /*1500*/  BAR.SYNC.DEFER_BLOCKING 0x0 ;  /* 0x0000000000007b1d */ /* 0x000fec0000010000 */
[----:B------:R-:W-:Y:S05]  /*1510*/  BRA.U !UP0, `(.L_x_34) ;  /* 0xffffffed08b07547 */ /* 0x000fea000b83ffff */
.L_x_23:
[----:B------:R-:W0:Y:S01]  /*1520*/  S2R R8, SR_TID.Y ;  /* 0x0000000000087919 */ /* 0x000e220000002200 */
[----:B------:R-:W0:Y:S02]  /*1530*/  S2R R3, SR_CTAID.Y ;  /* 0x0000000000037919 */ /* 0x000e240000002600 */
[----:B0-----:R-:W-:Y:S01]  /*1540*/  IMAD R8, R3, 0x10, R8 ;  /* 0x0000001003087824 */ /* 0x001fe200078e0208 */
[----:B------:R-:W-:-:S04]  /*1550*/  MOV R3, UR12 ;  /* 0x0000000c00037c02 */ /* 0x000fc80008000f00 */
[----:B------:R-:W-:Y:S02]  /*1560*/  SHF.L.U32 R8, R8, 0x1, RZ ;  /* 0x0000000108087819 */ /* 0x000fe400000006ff */
[----:B------:R-:W-:Y:S02]  /*1570*/  LEA R0, R3, R0, 0x2 ;  /* 0x0000000003007211 */ /* 0x000fe400078e10ff */
[----:B------:R-:W-:-:S13]  /*1580*/  ISETP.GE.AND P0, PT, R8, UR6, PT ;  /* 0x0000000608007c0c */ /* 0x000fda000bf06270 */
[----:B---3--:R-:W-:Y:S05]  /*1590*/  @P0 EXIT ;  /* 0x000000000000094d */ /* 0x008fea0003800000 */
[----:B------:R-:W-:Y:S01]  /*15a0*/  IMAD R17, R8, UR6, RZ ;  /* 0x0000000608117c24 */ /* 0x000fe2000f8e02ff */
[----:B------:R-:W-:Y:S01]  /*15b0*/  SHF.L.U32 R0, R0, 0x3, RZ ;  /* 0x0000000300007819 */ /* 0x000fe200000006ff */
[----:B------:R-:W-:Y:S03]  /*15c0*/  BSSY.RECONVERGENT B0, `(.L_x_35) ;  /* 0x0000031000007945 */ /* 0x000fe60003800200 */
[----:B------:R-:W-:Y:S02]  /*15d0*/  IADD3 R15, PT, PT, R0, 0x3, RZ ;  /* 0x00000003000f7810 */ /* 0x000fe40007ffe0ff */
[----:B------:R-:W-:Y:S02]  /*15e0*/  SHF.R.U32.HI R2, RZ, 0x1, R17 ;  /* 0x00000001ff027819 */ /* 0x000fe40000011611 */
[----:B------:R-:W-:Y:S02]  /*15f0*/  ISETP.GE.AND P0, PT, R15, UR6, PT ;  /* 0x000000060f007c0c */ /* 0x000fe4000bf06270 */
[----:B------:R-:W-:-:S02]  /*1600*/  LOP3.LUT R2, R2, 0x1, RZ, 0xc0, !PT ;  /* 0x0000000102027812 */ /* 0x000fc400078ec0ff */
[----:B------:R-:W-:Y:S02]  /*1610*/  SHF.R.S32.HI R9, RZ, 0x1f, R0 ;  /* 0x0000001fff097819 */ /* 0x000fe40000011400 */
[----:B------:R-:W-:-:S13]  /*1620*/  ISETP.EQ.U32.OR P1, PT, R2, 0x1, P0 ;  /* 0x000000010200780c */ /* 0x000fda0000722470 */
[----:B------:R-:W-:Y:S05]  /*1630*/  @P1 BRA `(.L_x_36) ;  /* 0x0000000000381947 */ /* 0x000fea0003800000 */
[----:B------:R-:W0:Y:S01]  /*1640*/  LDCU.64 UR8, c[0x0][0x390] ;  /* 0x00007200ff0877ac */ /* 0x000e220008000a00 */
[----:B------:R-:W-:Y:S01]  /*1650*/  IADD3 R3, P1, PT, R0, R17, RZ ;  /* 0x0000001100037210 */ /* 0x000fe20007f3e0ff */
[----:B------:R-:W1:Y:S04]  /*1660*/  LDCU UR4, c[0x0][0x3a0] ;  /* 0x00007400ff0477ac */ /* 0x000e680008000800 */
[----:B------:R-:W-:Y:S01]  /*1670*/  IMAD.X R6, RZ, RZ, R9, P1 ;  /* 0x000000ffff067224 */ /* 0x000fe200008e0609 */
        /* <DEDUP_REMOVED lines=10> */
.L_x_36:
        /* <DEDUP_REMOVED lines=27> */
.L_x_37:
[----:B------:R-:W-:Y:S05]  /*18d0*/  BSYNC.RECONVERGENT B0 ;  /* 0x0000000000007941 */ /* 0x000fea0003800200 */
.L_x_35:
        /* <DEDUP_REMOVED lines=8> */
[C---:B------:R-:W-:Y:S01]  /*1960*/  VIADD R2, R0.reuse, 0x1 ;  /* 0x0000000100027836 */ /* 0x040fe20000000000 */
        /* <DEDUP_REMOVED lines=25> */
.L_x_39:
        /* <DEDUP_REMOVED lines=10> */
.L_x_40:
[----:B------:R-:W-:Y:S05]  /*1ba0*/  BSYNC.RECONVERGENT B0 ;  /* 0x0000000000007941 */ /* 0x000fea0003800200 */
.L_x_38:
        /* <DEDUP_REMOVED lines=16> */
[----:B------:R-:W0:Y:S01]  /*1cb0*/  @!P2 LDC R7, c[0x0][0x3a0] ;  /* 0x0000e800ff07ab82 */ /* 0x000e220000000800 */
[----:B------:R-:W-:-:S07]  /*1cc0*/  @!P2 IMAD.IADD R3, R0, 0x1, R17 ;  /* 0x000000010003a824 */ /* 0x000fce00078e0211 */
        /* <DEDUP_REMOVED lines=16> */
.L_x_42:
        /* <DEDUP_REMOVED lines=10> */
.L_x_43:
[----:B------:R-:W-:Y:S05]  /*1e70*/  BSYNC.RECONVERGENT B0 ;  /* 0x0000000000007941 */ /* 0x000fea0003800200 */
.L_x_41:
        /* <DEDUP_REMOVED lines=16> */
[----:B------:R-:W-:Y:S02]  /*1f80*/  @!P2 IADD3 R7, PT, PT, R0, R17, RZ ;  /* 0x000000110007a210 */ /* 0x000fe40007ffe0ff */
[----:B------:R-:W-:-:S05]  /*1f90*/  LEA.HI.X R11, R4, R11, R9, 0x2, P1 ;  /* 0x0000000b040b7211 */ /* 0x000fca00008f1409 */
[----:B------:R-:W1:Y:S08]  /*1fa0*/  @!P2 LDC.64 R2, c[0x0][0x390] ;  /* 0x0000e400ff02ab82 */ /* 0x000e700000000a00 */
[----:B------:R-:W2:Y:S08]  /*1fb0*/  @!P3 LDC R6, c[0x0][0x3a0] ;  /* 0x0000e800ff06bb82 */ /* 0x000eb00000000800 */
[----:B------:R-:W3:Y:S01]  /*1fc0*/  @!P4 LDC R13, c[0x0][0x3a0] ;  /* 0x0000e800ff0dcb82 */ /* 0x000ee20000000800 */
[----:B0-----:R-:W-:Y:S01]  /*1fd0*/  @!P2 FMUL R5, R38, R5 ;  /* 0x000000052605a220 */ /* 0x001fe20000400000 */
[----:B-1----:R-:W-:-:S05]  /*1fe0*/  @!P2 IMAD.WIDE R2, R7, 0x4, R2 ;  /* 0x000000040702a825 */ /* 0x002fca00078e0202 */
[----:B------:R0:W-:Y:S01]  /*1ff0*/  @!P2 STG.E desc[UR10][R2.64], R5 ;  /* 0x000000050200a986 */ /* 0x0001e2000c10190a */
[----:B--2---:R-:W-:-:S05]  /*2000*/  @!P3 FMUL R31, R31, R6 ;  /* 0x000000061f1fb220 */ /* 0x004fca0000400000 */
[----:B------:R0:W-:Y:S01]  /*2010*/  @!P3 STG.E desc[UR10][R10.64+0x4], R31 ;  /* 0x0000041f0a00b986 */ /* 0x0001e2000c10190a */
[----:B---3--:R-:W-:-:S05]  /*2020*/  @!P4 FMUL R7, R32, R13 ;  /* 0x0000000d2007c220 */ /* 0x008fca0000400000 */
[----:B------:R0:W-:Y:S01]  /*2030*/  @!P4 STG.E desc[UR10][R10.64+0x8], R7 ;  /* 0x000008070a00c986 */ /* 0x0001e2000c10190a */
[----:B------:R-:W-:Y:S05]  /*2040*/  @P0 EXIT ;  /* 0x000000000000094d */ /* 0x000fea0003800000 */
[----:B------:R-:W1:Y:S02]  /*2050*/  LDCU UR4, c[0x0][0x3a0] ;  /* 0x00007400ff0477ac */ /* 0x000e640008000800 */
[----:B-1----:R-:W-:-:S05]  /*2060*/  FMUL R33, R33, UR4 ;  /* 0x0000000421217c20 */ /* 0x002fca0008400000 */
[----:B------:R-:W-:Y:S01]  /*2070*/  STG.E desc[UR10][R10.64+0xc], R33 ;  /* 0x00000c210a007986 */ /* 0x000fe2000c10190a */
[----:B------:R-:W-:Y:S05]  /*2080*/  EXIT ;  /* 0x000000000000794d */ /* 0x000fea0003800000 */
.L_x_44:
[----:B------:R-:W0:Y:S01]  /*2090*/  LDCU UR4, c[0x0][0x3a0] ;  /* 0x00007400ff0477ac */ /* 0x000e220008000800 */
[----:B------:R-:W-:-:S04]  /*20a0*/  IADD3 R17, P0, PT, R0, R17, RZ ;  /* 0x0000001100117210 */ /* 0x000fc80007f1e0ff */
[----:B------:R-:W-:Y:S02]  /*20b0*/  IADD3.X R0, PT, PT, RZ, R9, RZ, P0, !PT ;  /* 0x00000009ff007210 */ /* 0x000fe400007fe4ff */
[----:B------:R-:W-:-:S04]  /*20c0*/  LEA R10, P0, R17, R10, 0x2 ;  /* 0x0000000a110a7211 */ /* 0x000fc800078010ff */
[----:B------:R-:W-:Y:S01]  /*20d0*/  LEA.HI.X R11, R17, R11, R0, 0x2, P0 ;  /* 0x0000000b110b7211 */ /* 0x000fe200000f1400 */
[----:B01----:R-:W-:Y:S01]  /*20e0*/  FMUL R4, R38, UR4 ;  /* 0x0000000426047c20 */ /* 0x003fe20008400000 */
[----:B--2---:R-:W-:Y:S01]  /*20f0*/  FMUL R5, R31, UR4 ;  /* 0x000000041f057c20 */ /* 0x004fe20008400000 */
[----:B------:R-:W-:Y:S01]  /*2100*/  FMUL R6, R32, UR4 ;  /* 0x0000000420067c20 */ /* 0x000fe20008400000 */
[----:B------:R-:W-:-:S05]  /*2110*/  FMUL R7, R33, UR4 ;  /* 0x0000000421077c20 */ /* 0x000fca0008400000 */
[----:B------:R-:W-:Y:S01]  /*2120*/  STG.E.128 desc[UR10][R10.64], R4 ;  /* 0x000000040a007986 */ /* 0x000fe2000c101d0a */
[----:B------:R-:W-:Y:S05]  /*2130*/  EXIT ;  /* 0x000000000000794d */ /* 0x000fea0003800000 */
.L_x_45:
        /* <DEDUP_REMOVED lines=12> */
.L_x_111:


//--------------------- .text._Z25SgemmOptimizedLargeKernelILi64EEvPfS0_S0_ibf --------------------------
	.section	.text._Z25SgemmOptimizedLargeKernelILi64EEvPfS0_S0_ibf,"ax",@progbits
	.align	128
        .global         _Z25SgemmOptimizedLargeKernelILi64EEvPfS0_S0_ibf
        .type           _Z25SgemmOptimizedLargeKernelILi64EEvPfS0_S0_ibf,@function
        .size           _Z25SgemmOptimizedLargeKernelILi64EEvPfS0_S0_ibf,(.L_x_112 - _Z25SgemmOptimizedLargeKernelILi64EEvPfS0_S0_ibf)
        .other          _Z25SgemmOptimizedLargeKernelILi64EEvPfS0_S0_ibf,@"STO_CUDA_ENTRY STV_DEFAULT"
_Z25SgemmOptimizedLargeKernelILi64EEvPfS0_S0_ibf:
.text._Z25SgemmOptimizedLargeKernelILi64EEvPfS0_S0_ibf:
[----:B------:R-:W-:Y:S01]  /*0000*/  LDC R1, c[0x0][0x37c] ;  /* 0x0000df00ff017b82 */ /* 0x000fe20000000800 */
[----:B------:R-:W0:Y:S01]  /*0010*/  S2R R6, SR_TID.Y ;  /* 0x0000000000067919 */ /* 0x000e220000002200 */
[----:B------:R-:W1:Y:S01]  /*0020*/  LDCU UR6, c[0x0][0x398] ;  /* 0x00007300ff0677ac */ /* 0x000e620008000800 */
[----:B------:R-:W-:Y:S01]  /*0030*/  BSSY.RECONVERGENT B0, `(.L_x_46) ;  /* 0x0000026000007945 */ /* 0x000fe20003800200 */
[----:B------:R-:W2:Y:S01]  /*0040*/  S2R R3, SR_CTAID.Y ;  /* 0x0000000000037919 */ /* 0x000ea20000002600 */
[----:B------:R-:W3:Y:S01]  /*0050*/  LDCU.64 UR12, c[0x0][0x358] ;  /* 0x00006b00ff0c77ac */ /* 0x000ee20008000a00 */
[----:B------:R-:W4:Y:S01]  /*0060*/  S2R R5, SR_TID.X ;  /* 0x0000000000057919 */ /* 0x000f220000002100 */
[----:B0-----:R-:W-:-:S04]  /*0070*/  SHF.L.U32 R32, R6, 0x1, RZ ;  /* 0x0000000106207819 */ /* 0x001fc800000006ff */
[----:B--2---:R-:W-:Y:S02]  /*0080*/  LEA R0, R3, R32, 0x6 ;  /* 0x0000002003007211 */ /* 0x004fe400078e30ff */
[----:B----4-:R-:W-:-:S03]  /*0090*/  SHF.L.U32 R7, R5, 0x3, RZ ;  /* 0x0000000305077819 */ /* 0x010fc600000006ff */
[----:B-1----:R-:W-:Y:S01]  /*00a0*/  IMAD R2, R0, UR6, RZ ;  /* 0x0000000600027c24 */ /* 0x002fe2000f8e02ff */
[----:B------:R-:W-:-:S04]  /*00b0*/  IADD3 R27, PT, PT, R7, 0x3, RZ ;  /* 0x00000003071b7810 */ /* 0x000fc80007ffe0ff */
[----:B------:R-:W-:Y:S02]  /*00c0*/  LOP3.LUT P0, RZ, R2, 0x2, RZ, 0xc0, !PT ;  /* 0x0000000202ff7812 */ /* 0x000fe4000780c0ff */
[----:B------:R-:W-:Y:S02]  /*00d0*/  IADD3 R23, PT, PT, R7, R2, RZ ;  /* 0x0000000207177210 */ /* 0x000fe40007ffe0ff */
[----:B------:R-:W-:-:S04]  /*00e0*/  ISETP.LT.AND P0, PT, R0, UR6, !P0 ;  /* 0x0000000600007c0c */ /* 0x000fc8000c701270 */
[----:B------:R-:W-:-:S13]  /*00f0*/  ISETP.LT.AND P2, PT, R27, UR6, P0 ;  /* 0x000000061b007c0c */ /* 0x000fda0008741270 */
[----:B---3--:R-:W-:Y:S05]  /*0100*/  @!P2 BRA `(.L_x_47) ;  /* 0x000000000018a947 */ /* 0x008fea0003800000 */
[----:B------:R-:W0:Y:S02]  /*0110*/  LDCU.64 UR4, c[0x0][0x380] ;  /* 0x00007000ff0477ac */ /* 0x000e240008000a00 */
[----:B0-----:R-:W-:Y:S02]  /*0120*/  MOV R20, UR4 ;  /* 0x0000000400147c02 */ /* 0x001fe40008000f00 */
[----:B------:R-:W-:-:S03]  /*0130*/  MOV R21, UR5 ;  /* 0x0000000500157c02 */ /* 0x000fc60008000f00 */
[----:B------:R-:W-:-:S06]  /*0140*/  IMAD.WIDE R8, R23, 0x4, R20 ;  /* 0x0000000417087825 */ /* 0x000fcc00078e0214 */
[----:B------:R-:W5:Y:S01]  /*0150*/  LDG.E.128.CONSTANT R8, desc[UR12][R8.64] ;  /* 0x0000000c08087981 */ /* 0x000f62000c1e9d00 */
[----:B------:R-:W-:Y:S05]  /*0160*/  BRA `(.L_x_48) ;  /* 0x0000000000487947 */ /* 0x000fea0003800000 */
.L_x_47:
[----:B------:R-:W0:Y:S01]  /*0170*/  LDCU.64 UR4, c[0x0][0x380] ;  /* 0x00007000ff0477ac */ /* 0x000e220008000a00 */
[C---:B------:R-:W-:Y:S02]  /*0180*/  VIMNMX R3, PT, PT, R7.reuse, R0, !PT ;  /* 0x0000000007037248 */ /* 0x040fe40007fe0100 */
[----:B------:R-:W-:Y:S02]  /*0190*/  CS2R R10, SRZ ;  /* 0x00000000000a7805 */ /* 0x000fe4000001ff00 */
[C-C-:B------:R-:W-:Y:S02]  /*01a0*/  VIADDMNMX R4, R7.reuse, 0x1, R0.reuse, !PT ;  /* 0x0000000107047846 */ /* 0x140fe40007800100 */
[----:B------:R-:W-:Y:S02]  /*01b0*/  VIADDMNMX R8, R7, 0x2, R0, !PT ;  /* 0x0000000207087846 */ /* 0x000fe40007800100 */
[----:B------:R-:W-:Y:S02]  /*01c0*/  VIMNMX R9, PT, PT, R0, R27, !PT ;  /* 0x0000001b00097248 */ /* 0x000fe40007fe0100 */
[----:B------:R-:W-:-:S02]  /*01d0*/  ISETP.GE.AND P1, PT, R3, UR6, PT ;  /* 0x0000000603007c0c */ /* 0x000fc4000bf26270 */
[----:B------:R-:W-:Y:S02]  /*01e0*/  ISETP.GE.AND P3, PT, R4, UR6, PT ;  /* 0x0000000604007c0c */ /* 0x000fe4000bf66270 */
[----:B------:R-:W-:Y:S02]  /*01f0*/  ISETP.GE.AND P4, PT, R8, UR6, PT ;  /* 0x0000000608007c0c */ /* 0x000fe4000bf86270 */
[----:B------:R-:W-:Y:S02]  /*0200*/  ISETP.GE.AND P5, PT, R9, UR6, PT ;  /* 0x0000000609007c0c */ /* 0x000fe4000bfa6270 */
[----:B------:R-:W-:Y:S02]  /*0210*/  CS2R R8, SRZ ;  /* 0x0000000000087805 */ /* 0x000fe4000001ff00 */
[----:B0-----:R-:W-:Y:S02]  /*0220*/  MOV R20, UR4 ;  /* 0x0000000400147c02 */ /* 0x001fe40008000f00 */
[----:B------:R-:W-:-:S03]  /*0230*/  MOV R21, UR5 ;  /* 0x0000000500157c02 */ /* 0x000fc60008000f00 */
[----:B------:R-:W-:-:S05]  /*0240*/  IMAD.WIDE R12, R23, 0x4, R20 ;  /* 0x00000004170c7825 */ /* 0x000fca00078e0214 */
[----:B------:R0:W5:Y:S04]  /*0250*/  @!P1 LDG.E.CONSTANT R8, desc[UR12][R12.64] ;  /* 0x0000000c0c089981 */ /* 0x000168000c1e9900 */
[----:B------:R0:W5:Y:S04]  /*0260*/  @!P3 LDG.E.CONSTANT R9, desc[UR12][R12.64+0x4] ;  /* 0x0000040c0c09b981 */ /* 0x000168000c1e9900 */
[----:B------:R0:W5:Y:S04]  /*0270*/  @!P4 LDG.E.CONSTANT R10, desc[UR12][R12.64+0x8] ;  /* 0x0000080c0c0ac981 */ /* 0x000168000c1e9900 */
[----:B------:R0:W5:Y:S02]  /*0280*/  @!P5 LDG.E.CONSTANT R11, desc[UR12][R12.64+0xc] ;  /* 0x00000c0c0c0bd981 */ /* 0x000164000c1e9900 */
.L_x_48:
[----:B------:R-:W-:Y:S05]  /*0290*/  BSYNC.RECONVERGENT B0 ;  /* 0x0000000000007941 */ /* 0x000fea0003800200 */
.L_x_46:
[----:B------:R-:W-:Y:S01]  /*02a0*/  IADD3 R3, PT, PT, R2, UR6, RZ ;  /* 0x0000000602037c10 */ /* 0x000fe2000fffe0ff */
[----:B------:R-:W0:Y:S01]  /*02b0*/  @P2 LDC.64 R24, c[0x0][0x388] ;  /* 0x0000e200ff182b82 */ /* 0x000e220000000a00 */
[----:B------:R-:W-:Y:S02]  /*02c0*/  IADD3 R26, PT, PT, R0, 0x1, RZ ;  /* 0x00000001001a7810 */ /* 0x000fe40007ffe0ff */
[----:B------:R-:W-:-:S04]  /*02d0*/  LOP3.LUT P1, RZ, R3, 0x3, RZ, 0xc0, !PT ;  /* 0x0000000303ff7812 */ /* 0x000fc8000782c0ff */
[----:B------:R-:W-:-:S04]  /*02e0*/  ISETP.LT.AND P1, PT, R26, UR6, !P1 ;  /* 0x000000061a007c0c */ /* 0x000fc8000cf21270 */
[----:B------:R-:W-:Y:S02]  /*02f0*/  ISETP.LT.AND P3, PT, R27, UR6, P1 ;  /* 0x000000061b007c0c */ /* 0x000fe40008f61270 */
[C---:B------:R-:W-:Y:S01]  /*0300*/  IADD3 R4, PT, PT, R23.reuse, UR6, RZ ;  /* 0x0000000617047c10 */ /* 0x040fe2000fffe0ff */
[----:B0-----:R-:W-:-:S10]  /*0310*/  @P2 IMAD.WIDE R12, R23, 0x4, R24 ;  /* 0x00000004170c2825 */ /* 0x001fd400078e0218 */
[----:B------:R-:W-:Y:S01]  /*0320*/  @P3 IMAD.WIDE R16, R4, 0x4, R20 ;  /* 0x0000000404103825 */ /* 0x000fe200078e0214 */
[----:B------:R-:W5:Y:S01]  /*0330*/  @P2 LDG.E.128.CONSTANT R12, desc[UR12][R12.64] ;  /* 0x0000000c0c0c2981 */ /* 0x000f62000c1e9d00 */
[----:B------:R-:W0:Y:S01]  /*0340*/  S2UR UR5, SR_CgaCtaId ;  /* 0x00000000000579c3 */ /* 0x000e220000008800 */
[----:B------:R-:W-:-:S03]  /*0350*/  UMOV UR4, 0x400 ;  /* 0x0000040000047882 */ /* 0x000fc60000000000 */
[----:B------:R-:W5:Y:S01]  /*0360*/  @P3 LDG.E.128.CONSTANT R16, desc[UR12][R16.64] ;  /* 0x0000000c10103981 */ /* 0x000f62000c1e9d00 */
[----:B------:R-:W-:Y:S01]  /*0370*/  BSSY.RECONVERGENT B0, `(.L_x_49) ;  /* 0x0000013000007945 */ /* 0x000fe20003800200 */
[----:B0-----:R-:W-:-:S03]  /*0380*/  ULEA UR9, UR5, UR4, 0x18 ;  /* 0x0000000405097291 */ /* 0x001fc6000f8ec0ff */
[----:B------:R-:W-:Y:S09]  /*0390*/  @P3 BRA `(.L_x_50) ;  /* 0x0000000000403947 */ /* 0x000ff20003800000 */
[CC--:B-----5:R-:W-:Y:S01]  /*03a0*/  VIMNMX R16, PT, PT, R7.reuse, R26.reuse, !PT ;  /* 0x0000001a07107248 */ /* 0x0e0fe20007fe0100 */
[----:B------:R-:W-:Y:S01]  /*03b0*/  IMAD.WIDE R20, R4, 0x4, R20 ;  /* 0x0000000404147825 */ /* 0x000fe200078e0214 */
[C-C-:B------:R-:W-:Y:S02]  /*03c0*/  VIADDMNMX R17, R7.reuse, 0x1, R26.reuse, !PT ;  /* 0x0000000107117846 */ /* 0x140fe4000780011a */
[----:B------:R-:W-:Y:S01]  /*03d0*/  ISETP.GE.AND P6, PT, R16, UR6, PT ;  /* 0x0000000610007c0c */ /* 0x000fe2000bfc6270 */
[----:B------:R-:W-:Y:S01]  /*03e0*/  HFMA2 R16, -RZ, RZ, 0, 0 ;  /* 0x00000000ff107431 */ /* 0x000fe200000001ff */
[----:B------:R-:W-:Y:S02]  /*03f0*/  VIADDMNMX R18, R7, 0x2, R26, !PT ;  /* 0x0000000207127846 */ /* 0x000fe4000780011a */
[----:B------:R-:W-:Y:S02]  /*0400*/  VIMNMX R19, PT, PT, R27, R26, !PT ;  /* 0x0000001a1b137248 */ /* 0x000fe40007fe0100 */
[----:B------:R-:W-:-:S02]  /*0410*/  ISETP.GE.AND P5, PT, R17, UR6, PT ;  /* 0x0000000611007c0c */ /* 0x000fc4000bfa6270 */
[----:B------:R-:W-:-:S05]  /*0420*/  ISETP.GE.AND P4, PT, R18, UR6, PT ;  /* 0x0000000612007c0c */ /* 0x000fca000bf86270 */
[----:B------:R0:W5:Y:S01]  /*0430*/  @!P6 LDG.E.CONSTANT R16, desc[UR12][R20.64] ;  /* 0x0000000c1410e981 */ /* 0x000162000c1e9900 */
[----:B------:R-:W-:Y:S02]  /*0440*/  ISETP.GE.AND P6, PT, R19, UR6, PT ;  /* 0x0000000613007c0c */ /* 0x000fe4000bfc6270 */
[----:B------:R-:W-:Y:S02]  /*0450*/  CS2R R18, SRZ ;  /* 0x0000000000127805 */ /* 0x000fe4000001ff00 */
[----:B------:R-:W-:-:S04]  /*0460*/  MOV R17, RZ ;  /* 0x000000ff00117202 */ /* 0x000fc80000000f00 */
[----:B------:R0:W5:Y:S04]  /*0470*/  @!P4 LDG.E.CONSTANT R18, desc[UR12][R20.64+0x8] ;  /* 0x0000080c1412c981 */ /* 0x000168000c1e9900 */
[----:B------:R0:W5:Y:S04]  /*0480*/  @!P5 LDG.E.CONSTANT R17, desc[UR12][R20.64+0x4] ;  /* 0x0000040c1411d981 */ /* 0x000168000c1e9900 */
[----:B------:R0:W5:Y:S02]  /*0490*/  @!P6 LDG.E.CONSTANT R19, desc[UR12][R20.64+0xc] ;  /* 0x00000c0c1413e981 */ /* 0x000164000c1e9900 */
.L_x_50:
[----:B------:R-:W-:Y:S05]  /*04a0*/  BSYNC.RECONVERGENT B0 ;  /* 0x0000000000007941 */ /* 0x000fea0003800200 */
.L_x_49:
[----:B------:R-:W-:Y:S04]  /*04b0*/  BSSY.RECONVERGENT B0, `(.L_x_51) ;  /* 0x0000014000007945 */ /* 0x000fe80003800200 */
[----:B------:R-:W-:Y:S05]  /*04c0*/  @P2 BRA `(.L_x_52) ;  /* 0x0000000000482947 */ /* 0x000fea0003800000 */
[----:B------:R-:W1:Y:S01]  /*04d0*/  LDCU.64 UR10, c[0x0][0x388] ;  /* 0x00007100ff0a77ac */ /* 0x000e620008000a00 */
[C---:B-----5:R-:W-:Y:S02]  /*04e0*/  VIMNMX R12, PT, PT, R7.reuse, R0, !PT ;  /* 0x00000000070c7248 */ /* 0x060fe40007fe0100 */
[C-C-:B------:R-:W-:Y:S02]  /*04f0*/  VIADDMNMX R13, R7.reuse, 0x1, R0.reuse, !PT ;  /* 0x00000001070d7846 */ /* 0x140fe40007800100 */
[----:B------:R-:W-:Y:S02]  /*0500*/  VIADDMNMX R14, R7, 0x2, R0, !PT ;  /* 0x00000002070e7846 */ /* 0x000fe40007800100 */
[----:B------:R-:W-:Y:S02]  /*0510*/  VIMNMX R15, PT, PT, R0, R27, !PT ;  /* 0x0000001b000f7248 */ /* 0x000fe40007fe0100 */
[----:B------:R-:W-:Y:S02]  /*0520*/  ISETP.GE.AND P2, PT, R12, UR6, PT ;  /* 0x000000060c007c0c */ /* 0x000fe4000bf46270 */
[----:B------:R-:W-:-:S02]  /*0530*/  ISETP.GE.AND P4, PT, R13, UR6, PT ;  /* 0x000000060d007c0c */ /* 0x000fc4000bf86270 */
[----:B------:R-:W-:Y:S02]  /*0540*/  CS2R R12, SRZ ;  /* 0x00000000000c7805 */ /* 0x000fe4000001ff00 */
[----:B------:R-:W-:Y:S02]  /*0550*/  ISETP.GE.AND P5, PT, R14, UR6, PT ;  /* 0x000000060e007c0c */ /* 0x000fe4000bfa6270 */
[----:B------:R-:W-:Y:S02]  /*0560*/  ISETP.GE.AND P6, PT, R15, UR6, PT ;  /* 0x000000060f007c0c */ /* 0x000fe4000bfc6270 */
[----:B------:R-:W-:Y:S02]  /*0570*/  CS2R R14, SRZ ;  /* 0x00000000000e7805 */ /* 0x000fe4000001ff00 */
[----:B-1----:R-:W-:Y:S02]  /*0580*/  MOV R24, UR10 ;  /* 0x0000000a00187c02 */ /* 0x002fe40008000f00 */
[----:B------:R-:W-:-:S03]  /*0590*/  MOV R25, UR11 ;  /* 0x0000000b00197c02 */ /* 0x000fc60008000f00 */
[----:B0-----:R-:W-:-:S05]  /*05a0*/  IMAD.WIDE R20, R23, 0x4, R24 ;  /* 0x0000000417147825 */ /* 0x001fca00078e0218 */
[----:B------:R1:W5:Y:S04]  /*05b0*/  @!P2 LDG.E.CONSTANT R12, desc[UR12][R20.64] ;  /* 0x0000000c140ca981 */ /* 0x000368000c1e9900 */
[----:B------:R1:W5:Y:S04]  /*05c0*/  @!P4 LDG.E.CONSTANT R13, desc[UR12][R20.64+0x4] ;  /* 0x0000040c140dc981 */ /* 0x000368000c1e9900 */
[----:B------:R1:W5:Y:S04]  /*05d0*/  @!P5 LDG.E.CONSTANT R14, desc[UR12][R20.64+0x8] ;  /* 0x0000080c140ed981 */ /* 0x000368000c1e9900 */
[----:B------:R1:W5:Y:S02]  /*05e0*/  @!P6 LDG.E.CONSTANT R15, desc[UR12][R20.64+0xc] ;  /* 0x00000c0c140fe981 */ /* 0x000364000c1e9900 */
.L_x_52:
[----:B------:R-:W-:Y:S05]  /*05f0*/  BSYNC.RECONVERGENT B0 ;  /* 0x0000000000007941 */ /* 0x000fea0003800200 */
.L_x_51:
[----:B01----:R-:W-:-:S06]  /*0600*/  @P3 IMAD.WIDE R20, R4, 0x4, R24 ;  /* 0x0000000404143825 */ /* 0x003fcc00078e0218 */
[----:B------:R-:W5:Y:S01]  /*0610*/  @P3 LDG.E.128.CONSTANT R20, desc[UR12][R20.64] ;  /* 0x0000000c14143981 */ /* 0x000f62000c1e9d00 */
[----:B------:R-:W-:Y:S01]  /*0620*/  HFMA2 R29, -RZ, RZ, 0, 8.58306884765625e-06 ;  /* 0x00000090ff1d7431 */ /* 0x000fe200000001ff */
[----:B------:R-:W-:Y:S01]  /*0630*/  UIADD3 UR4, UPT, UPT, UR4, 0x4800, URZ ;  /* 0x0000480004047890 */ /* 0x000fe2000fffe0ff */
[----:B------:R-:W-:Y:S01]  /*0640*/  MOV R31, 0x90 ;  /* 0x00000090001f7802 */ /* 0x000fe20000000f00 */
[----:B------:R-:W-:Y:S02]  /*0650*/  BSSY.RECONVERGENT B0, `(.L_x_53) ;  /* 0x0000019000007945 */ /* 0x000fe40003800200 */
[----:B------:R-:W-:Y:S01]  /*0660*/  ULEA UR5, UR5, UR4, 0x18 ;  /* 0x0000000405057291 */ /* 0x000fe2000f8ec0ff */
[----:B------:R-:W-:-:S05]  /*0670*/  IMAD R28, R32, R29, UR9 ;  /* 0x00000009201c7e24 */ /* 0x000fca000f8e021d */
[----:B------:R-:W-:Y:S01]  /*0680*/  IMAD R30, R32, R31, UR5 ;  /* 0x00000005201e7e24 */ /* 0x000fe2000f8e021f */
[----:B------:R-:W-:-:S04]  /*0690*/  LEA R28, R5, R28, 0x4 ;  /* 0x0000001c051c7211 */ /* 0x000fc800078e20ff */
[----:B------:R-:W-:Y:S01]  /*06a0*/  LEA R31, R5, R30, 0x4 ;  /* 0x0000001e051f7211 */ /* 0x000fe200078e20ff */
[----:B-----5:R0:W-:Y:S04]  /*06b0*/  STS.128 [R28], R8 ;  /* 0x000000081c007388 */ /* 0x0201e80000000c00 */
[----:B------:R0:W-:Y:S04]  /*06c0*/  STS.128 [R28+0x90], R16 ;  /* 0x000090101c007388 */ /* 0x0001e80000000c00 */
[----:B------:R0:W-:Y:S01]  /*06d0*/  STS.128 [R31], R12 ;  /* 0x0000000c1f007388 */ /* 0x0001e20000000c00 */
[----:B------:R-:W-:Y:S05]  /*06e0*/  @P3 BRA `(.L_x_54) ;  /* 0x00000000003c3947 */ /* 0x000fea0003800000 */
[CC--:B0-----:R-:W-:Y:S02]  /*06f0*/  VIMNMX R8, PT, PT, R7.reuse, R26.reuse, !PT ;  /* 0x0000001a07087248 */ /* 0x0c1fe40007fe0100 */
[----:B------:R-:W-:Y:S02]  /*0700*/  CS2R R20, SRZ ;  /* 0x0000000000147805 */ /* 0x000fe4000001ff00 */
[C-C-:B------:R-:W-:Y:S02]  /*0710*/  VIADDMNMX R9, R7.reuse, 0x1, R26.reuse, !PT ;  /* 0x0000000107097846 */ /* 0x140fe4000780011a */
[----:B------:R-:W-:Y:S02]  /*0720*/  CS2R R22, SRZ ;  /* 0x0000000000167805 */ /* 0x000fe4000001ff00 */
[----:B------:R-:W-:Y:S01]  /*0730*/  VIADDMNMX R10, R7, 0x2, R26, !PT ;  /* 0x00000002070a7846 */ /* 0x000fe2000780011a */
[----:B------:R-:W-:Y:S01]  /*0740*/  IMAD.WIDE R24, R4, 0x4, R24 ;  /* 0x0000000404187825 */ /* 0x000fe200078e0218 */
[----:B------:R-:W-:-:S02]  /*0750*/  VIMNMX R26, PT, PT, R27, R26, !PT ;  /* 0x0000001a1b1a7248 */ /* 0x000fc40007fe0100 */
[----:B------:R-:W-:Y:S02]  /*0760*/  ISETP.GE.AND P2, PT, R8, UR6, PT ;  /* 0x0000000608007c0c */ /* 0x000fe4000bf46270 */
[----:B------:R-:W-:Y:S02]  /*0770*/  ISETP.GE.AND P3, PT, R9, UR6, PT ;  /* 0x0000000609007c0c */ /* 0x000fe4000bf66270 */
[----:B------:R-:W-:Y:S02]  /*0780*/  ISETP.GE.AND P4, PT, R10, UR6, PT ;  /* 0x000000060a007c0c */ /* 0x000fe4000bf86270 */
[----:B------:R-:W-:-:S07]  /*0790*/  ISETP.GE.AND P5, PT, R26, UR6, PT ;  /* 0x000000061a007c0c */ /* 0x000fce000bfa6270 */
[----:B------:R1:W5:Y:S04]  /*07a0*/  @!P2 LDG.E.CONSTANT R20, desc[UR12][R24.64] ;  /* 0x0000000c1814a981 */ /* 0x000368000c1e9900 */
[----:B------:R1:W5:Y:S04]  /*07b0*/  @!P3 LDG.E.CONSTANT R21, desc[UR12][R24.64+0x4] ;  /* 0x0000040c1815b981 */ /* 0x000368000c1e9900 */
[----:B------:R1:W5:Y:S04]  /*07c0*/  @!P4 LDG.E.CONSTANT R22, desc[UR12][R24.64+0x8] ;  /* 0x0000080c1816c981 */ /* 0x000368000c1e9900 */
[----:B------:R1:W5:Y:S02]  /*07d0*/  @!P5 LDG.E.CONSTANT R23, desc[UR12][R24.64+0xc] ;  /* 0x00000c0c1817d981 */ /* 0x000364000c1e9900 */
.L_x_54:
[----:B------:R-:W-:Y:S05]  /*07e0*/  BSYNC.RECONVERGENT B0 ;  /* 0x0000000000007941 */ /* 0x000fea0003800200 */
.L_x_53:
[----:B-----5:R2:W-:Y:S01]  /*07f0*/  STS.128 [R31+0x90], R20 ;  /* 0x000090141f007388 */ /* 0x0205e20000000c00 */
[----:B------:R-:W-:Y:S01]  /*0800*/  UISETP.GE.AND UP0, UPT, UR6, 0x41, UPT ;  /* 0x000000410600788c */ /* 0x000fe2000bf06270 */
[----:B-1----:R-:W-:Y:S01]  /*0810*/  HFMA2 R25, -RZ, RZ, 0, 0 ;  /* 0x00000000ff197431 */ /* 0x002fe200000001ff */
[----:B------:R-:W-:Y:S01]  /*0820*/  CS2R R26, SRZ ;  /* 0x00000000001a7805 */ /* 0x000fe2000001ff00 */
[----:B------:R-:W-:Y:S01]  /*0830*/  HFMA2 R29, -RZ, RZ, 0, 0 ;  /* 0x00000000ff1d7431 */ /* 0x000fe200000001ff */
[----:B------:R-:W-:Y:S02]  /*0840*/  CS2R R38, SRZ ;  /* 0x0000000000267805 */ /* 0x000fe4000001ff00 */
[----:B------:R-:W-:Y:S02]  /*0850*/  MOV R30, RZ ;  /* 0x000000ff001e7202 */ /* 0x000fe40000000f00 */
[----:B------:R-:W-:Y:S02]  /*0860*/  CS2R R36, SRZ ;  /* 0x0000000000247805 */ /* 0x000fe4000001ff00 */
[----:B------:R-:W-:-:S02]  /*0870*/  CS2R R34, SRZ ;  /* 0x0000000000227805 */ /* 0x000fc4000001ff00 */
[----:B------:R-:W-:Y:S02]  /*0880*/  MOV R33, RZ ;  /* 0x000000ff00217202 */ /* 0x000fe40000000f00 */
[----:B------:R-:W-:Y:S02]  /*0890*/  CS2R R40, SRZ ;  /* 0x0000000000287805 */ /* 0x000fe4000001ff00 */
[----:B------:R-:W-:Y:S01]  /*08a0*/  CS2R R42, SRZ ;  /* 0x00000000002a7805 */ /* 0x000fe2000001ff00 */
[----:B------:R-:W-:Y:S06]  /*08b0*/  BAR.SYNC.DEFER_BLOCKING 0x0 ;  /* 0x0000000000007b1d */ /* 0x000fec0000010000 */
[----:B--2---:R-:W-:Y:S05]  /*08c0*/  BRA.U !UP0, `(.L_x_55) ;  /* 0x0000001d08107547 */ /* 0x004fea000b800000 */
[----:B------:R-:W1:Y:S01]  /*08d0*/  LDCU.U8 UR4, c[0x0][0x39c] ;  /* 0x00007380ff0477ac */ /* 0x000e620008000000 */
[----:B------:R-:W-:Y:S01]  /*08e0*/  MOV R27, RZ ;  /* 0x000000ff001b7202 */ /* 0x000fe20000000f00 */
[----:B------:R-:W2:Y:S01]  /*08f0*/  LDCU UR6, c[0x0][0x398] ;  /* 0x00007300ff0677ac */ /* 0x000ea20008000800 */
[----:B------:R-:W3:Y:S01]  /*0900*/  LDCU.64 UR16, c[0x0][0x380] ;  /* 0x00007000ff1077ac */ /* 0x000ee20008000a00 */
[----:B------:R-:W4:Y:S01]  /*0910*/  LDCU.64 UR18, c[0x0][0x388] ;  /* 0x00007100ff1277ac */ /* 0x000f220008000a00 */
[----:B------:R-:W-:Y:S01]  /*0920*/  UMOV UR10, 0x1 ;  /* 0x00000001000a7882 */ /* 0x000fe20000000000 */
[----:B------:R-:W-:Y:S01]  /*0930*/  UMOV UR11, 0x40 ;  /* 0x00000040000b7882 */ /* 0x000fe20000000000 */
[----:B-1----:R-:W-:-:S06]  /*0940*/  UPRMT UR4, UR4, 0x8880, URZ ;  /* 0x0000888004047896 */ /* 0x002fcc00080000ff */
[----:B------:R-:W-:Y:S01]  /*0950*/  ISETP.NE.AND P2, PT, RZ, UR4, PT ;  /* 0x00000004ff007c0c */ /* 0x000fe2000bf45270 */
[----:B------:R-:W-:-:S03]  /*0960*/  UMOV UR4, URZ ;  /* 0x000000ff00047c82 */ /* 0x000fc60008000000 */
[----:B------:R-:W-:Y:S02]  /*0970*/  SEL R5, R5, R6, !P2 ;  /* 0x0000000605057207 */ /* 0x000fe40005000000 */
[----:B------:R-:W-:Y:S02]  /*0980*/  LEA R6, R6, UR9, 0x4 ;  /* 0x0000000906067c11 */ /* 0x000fe4000f8e20ff */
[----:B--234-:R-:W-:-:S07]  /*0990*/  LEA R5, R5, UR5, 0x4 ;  /* 0x0000000505057c11 */ /* 0x01cfce000f8e20ff */
.L_x_66:
[----:B------:R-:W1:Y:S01]  /*09a0*/  S2R R22, SR_CTAID.X ;  /* 0x0000000000167919 */ /* 0x000e620000002500 */
[----:B0-----:R-:W-:Y:S02]  /*09b0*/  IADD3 R13, PT, PT, R7, 0x3, RZ ;  /* 0x00000003070d7810 */ /* 0x001fe40007ffe0ff */
[----:B------:R-:W-:Y:S02]  /*09c0*/  IADD3 R9, PT, PT, R32, UR11, RZ ;  /* 0x0000000b20097c10 */ /* 0x000fe4000fffe0ff */
[----:B------:R-:W-:-:S03]  /*09d0*/  IADD3 R13, PT, PT, R13, UR11, RZ ;  /* 0x0000000b0d0d7c10 */ /* 0x000fc6000fffe0ff */
[----:B------:R-:W-:Y:S01]  /*09e0*/  IMAD R21, R9, UR6, RZ ;  /* 0x0000000609157c24 */ /* 0x000fe2000f8e02ff */
[----:B------:R-:W-:-:S04]  /*09f0*/  ISETP.GE.OR P3, PT, R13, UR6, !P0 ;  /* 0x000000060d007c0c */ /* 0x000fc8000c766670 */
[----:B------:R-:W-:-:S04]  /*0a00*/  SHF.R.U32.HI R8, RZ, 0x1, R21 ;  /* 0x00000001ff087819 */ /* 0x000fc80000011615 */
[----:B------:R-:W-:-:S04]  /*0a10*/  LOP3.LUT R8, R8, 0x1, RZ, 0xc0, !PT ;  /* 0x0000000108087812 */ /* 0x000fc800078ec0ff */
[----:B------:R-:W-:Y:S01]  /*0a20*/  ISETP.NE.U32.AND P2, PT, R8, 0x1, PT ;  /* 0x000000010800780c */ /* 0x000fe20003f45070 */
[----:B------:R-:W0:Y:S01]  /*0a30*/  @!P3 LDC.64 R18, c[0x0][0x380] ;  /* 0x0000e000ff12bb82 */ /* 0x000e220000000a00 */
[----:B-1----:R-:W-:-:S04]  /*0a40*/  LEA R22, R22, R7, 0x6 ;  /* 0x0000000716167211 */ /* 0x002fc800078e30ff */
[----:B------:R-:W-:-:S04]  /*0a50*/  VIADDMNMX R9, R22, 0x3, R9, !PT ;  /* 0x0000000316097846 */ /* 0x000fc80007800109 */
[----:B------:R-:W-:Y:S02]  /*0a60*/  ISETP.GE.OR P2, PT, R9, UR6, !P2 ;  /* 0x0000000609007c0c */ /* 0x000fe4000d746670 */
[----:B------:R-:W-:-:S05]  /*0a70*/  @!P3 IADD3 R9, PT, PT, R2, UR11, R7 ;  /* 0x0000000b0209bc10 */ /* 0x000fca000fffe007 */
[----:B0-----:R-:W-:-:S06]  /*0a80*/  @!P3 IMAD.WIDE.U32 R8, R9, 0x4, R18 ;  /* 0x000000040908b825 */ /* 0x001fcc00078e0012 */
[----:B------:R-:W5:Y:S01]  /*0a90*/  @!P3 LDG.E.128.CONSTANT R8, desc[UR12][R8.64] ;  /* 0x0000000c0808b981 */ /* 0x000f62000c1e9d00 */
[----:B------:R-:W0:Y:S01]  /*0aa0*/  @!P2 LDC.64 R16, c[0x0][0x388] ;  /* 0x0000e200ff10ab82 */ /* 0x000e220000000a00 */
[----:B------:R-:W-:Y:S01]  /*0ab0*/  @!P2 IADD3 R15, PT, PT, R22, R21, RZ ;  /* 0x00000015160fa210 */ /* 0x000fe20007ffe0ff */
[----:B------:R-:W-:Y:S04]  /*0ac0*/  BSSY.RECONVERGENT B0, `(.L_x_56) ;  /* 0x0000015000007945 */ /* 0x000fe80003800200 */
[----:B0-----:R-:W-:Y:S01]  /*0ad0*/  @!P2 IMAD.WIDE R14, R15, 0x4, R16 ;  /* 0x000000040f0ea825 */ /* 0x001fe200078e0210 */
[----:B------:R-:W-:Y:S06]  /*0ae0*/  @!P3 BRA `(.L_x_57) ;  /* 0x000000000048b947 */ /* 0x000fec0003800000 */
[--C-:B-----5:R-:W-:Y:S02]  /*0af0*/  VIADDMNMX R9, R13, 0xfffffffe, R0.reuse, !PT ;  /* 0xfffffffe0d097846 */ /* 0x120fe40007800100 */
[----:B------:R-:W-:Y:S02]  /*0b00*/  VIMNMX R10, PT, PT, R0, R13, !PT ;  /* 0x0000000d000a7248 */ /* 0x000fe40007fe0100 */
[----:B------:R-:W-:Y:S02]  /*0b10*/  VIADDMNMX R8, R7, UR11, R0, !PT ;  /* 0x0000000b07087c46 */ /* 0x000fe4000f800100 */
[----:B------:R-:W-:Y:S02]  /*0b20*/  ISETP.GT.AND P3, PT, R13, UR6, PT ;  /* 0x000000060d007c0c */ /* 0x000fe4000bf64270 */
[----:B------:R-:W-:Y:S02]  /*0b30*/  ISETP.GE.AND P5, PT, R9, UR6, PT ;  /* 0x0000000609007c0c */ /* 0x000fe4000bfa6270 */
[----:B------:R-:W-:-:S02]  /*0b40*/  ISETP.GE.AND P4, PT, R10, UR6, PT ;  /* 0x000000060a007c0c */ /* 0x000fc4000bf86270 */
[----:B------:R-:W-:Y:S02]  /*0b50*/  CS2R R10, SRZ ;  /* 0x00000000000a7805 */ /* 0x000fe4000001ff00 */
[----:B------:R-:W-:Y:S02]  /*0b60*/  ISETP.GE.AND P6, PT, R8, UR6, PT ;  /* 0x0000000608007c0c */ /* 0x000fe4000bfc6270 */
[----:B------:R-:W-:Y:S02]  /*0b70*/  CS2R R8, SRZ ;  /* 0x0000000000087805 */ /* 0x000fe4000001ff00 */
[----:B------:R-:W-:Y:S02]  /*0b80*/  ISETP.GE.OR P3, PT, R0, UR6, P3 ;  /* 0x0000000600007c0c */ /* 0x000fe40009f66670 */
[----:B------:R-:W-:Y:S02]  /*0b90*/  IADD3 R13, PT, PT, R2, UR11, R7 ;  /* 0x0000000b020d7c10 */ /* 0x000fe4000fffe007 */
[----:B------:R-:W-:-:S02]  /*0ba0*/  MOV R18, UR16 ;  /* 0x0000001000127c02 */ /* 0x000fc40008000f00 */
[----:B------:R-:W-:-:S03]  /*0bb0*/  MOV R19, UR17 ;  /* 0x0000001100137c02 */ /* 0x000fc60008000f00 */
[----:B------:R-:W-:-:S05]  /*0bc0*/  IMAD.WIDE.U32 R12, R13, 0x4, R18 ;  /* 0x000000040d0c7825 */ /* 0x000fca00078e0012 */
[----:B------:R0:W5:Y:S04]  /*0bd0*/  @!P6 LDG.E.CONSTANT R8, desc[UR12][R12.64] ;  /* 0x0000000c0c08e981 */ /* 0x000168000c1e9900 */
[----:B------:R0:W5:Y:S04]  /*0be0*/  @!P5 LDG.E.CONSTANT R9, desc[UR12][R12.64+0x4] ;  /* 0x0000040c0c09d981 */ /* 0x000168000c1e9900 */
[----:B------:R0:W5:Y:S04]  /*0bf0*/  @!P3 LDG.E.CONSTANT R10, desc[UR12][R12.64+0x8] ;  /* 0x0000080c0c0ab981 */ /* 0x000168000c1e9900 */
[----:B------:R0:W5:Y:S02]  /*0c00*/  @!P4 LDG.E.CONSTANT R11, desc[UR12][R12.64+0xc] ;  /* 0x00000c0c0c0bc981 */ /* 0x000164000c1e9900 */
.L_x_57:
[----:B------:R-:W-:Y:S05]  /*0c10*/  BSYNC.RECONVERGENT B0 ;  /* 0x0000000000007941 */ /* 0x000fea0003800200 */
.L_x_56:
[----:B0-----:R-:W5:Y:S01]  /*0c20*/  @!P2 LDG.E.128.CONSTANT R12, desc[UR12][R14.64] ;  /* 0x0000000c0e0ca981 */ /* 0x001f62000c1e9d00 */
[----:B------:R-:W0:Y:S01]  /*0c30*/  S2UR UR8, SR_CgaCtaId ;  /* 0x00000000000879c3 */ /* 0x000e220000008800 */
[----:B------:R-:W-:Y:S01]  /*0c40*/  UMOV UR7, 0x400 ;  /* 0x0000040000077882 */ /* 0x000fe20000000000 */
[----:B------:R-:W-:Y:S01]  /*0c50*/  MOV R24, UR10 ;  /* 0x0000000a00187c02 */ /* 0x000fe20008000f00 */
[----:B------:R-:W1:Y:S01]  /*0c60*/  S2R R20, SR_TID.X ;  /* 0x0000000000147919 */ /* 0x000e620000002100 */
[----:B------:R-:W-:Y:S01]  /*0c70*/  BSSY.RECONVERGENT B0, `(.L_x_58) ;  /* 0x000001c000007945 */ /* 0x000fe20003800200 */
[----:B0-----:R-:W-:-:S06]  /*0c80*/  ULEA UR14, UR8, UR7, 0x18 ;  /* 0x00000007080e7291 */ /* 0x001fcc000f8ec0ff */
[----:B-1----:R-:W-:-:S05]  /*0c90*/  LEA R23, R20, UR14, 0x4 ;  /* 0x0000000e14177c11 */ /* 0x002fca000f8e20ff */
[----:B------:R-:W-:-:S04]  /*0ca0*/  IMAD R23, R24, 0x2400, R23 ;  /* 0x0000240018177824 */ /* 0x000fc800078e0217 */
[----:B------:R-:W-:-:S05]  /*0cb0*/  IMAD R23, R32, 0x90, R23 ;  /* 0x0000009020177824 */ /* 0x000fca00078e0217 */
[----:B-----5:R0:W-:Y:S01]  /*0cc0*/  STS.128 [R23], R8 ;  /* 0x0000000817007388 */ /* 0x0201e20000000c00 */
[----:B------:R-:W-:Y:S05]  /*0cd0*/  @!P2 BRA `(.L_x_59) ;  /* 0x000000000054a947 */ /* 0x000fea0003800000 */
[C---:B0-----:R-:W-:Y:S02]  /*0ce0*/  IADD3 R9, PT, PT, R22.reuse, 0x1, RZ ;  /* 0x0000000116097810 */ /* 0x041fe40007ffe0ff */
[----:B------:R-:W-:Y:S02]  /*0cf0*/  CS2R R14, SRZ ;  /* 0x00000000000e7805 */ /* 0x000fe4000001ff00 */
[C---:B------:R-:W-:Y:S02]  /*0d00*/  IADD3 R11, PT, PT, R22.reuse, 0x2, RZ ;  /* 0x00000002160b7810 */ /* 0x040fe40007ffe0ff */
[----:B------:R-:W-:Y:S02]  /*0d10*/  IADD3 R13, PT, PT, R22, 0x3, RZ ;  /* 0x00000003160d7810 */ /* 0x000fe40007ffe0ff */
[C---:B------:R-:W-:Y:S02]  /*0d20*/  VIADDMNMX R8, R32.reuse, UR11, R22, !PT ;  /* 0x0000000b20087c46 */ /* 0x040fe4000f800116 */
[----:B------:R-:W-:-:S02]  /*0d30*/  VIADDMNMX R9, R32, UR11, R9, !PT ;  /* 0x0000000b20097c46 */ /* 0x000fc4000f800109 */
[C---:B------:R-:W-:Y:S02]  /*0d40*/  VIADDMNMX R11, R32.reuse, UR11, R11, !PT ;  /* 0x0000000b200b7c46 */ /* 0x040fe4000f80010b */
[----:B------:R-:W-:Y:S02]  /*0d50*/  VIADDMNMX R13, R32, UR11, R13, !PT ;  /* 0x0000000b200d7c46 */ /* 0x000fe4000f80010d */
[----:B------:R-:W-:Y:S02]  /*0d60*/  ISETP.GE.AND P2, PT, R8, UR6, PT ;  /* 0x0000000608007c0c */ /* 0x000fe4000bf46270 */
[----:B------:R-:W-:Y:S02]  /*0d70*/  ISETP.GE.AND P3, PT, R9, UR6, PT ;  /* 0x0000000609007c0c */ /* 0x000fe4000bf66270 */
[----:B------:R-:W-:Y:S02]  /*0d80*/  ISETP.GE.AND P4, PT, R11, UR6, PT ;  /* 0x000000060b007c0c */ /* 0x000fe4000bf86270 */
[----:B------:R-:W-:-:S02]  /*0d90*/  ISETP.GE.AND P5, PT, R13, UR6, PT ;  /* 0x000000060d007c0c */ /* 0x000fc4000bfa6270 */
[----:B------:R-:W-:Y:S02]  /*0da0*/  CS2R R12, SRZ ;  /* 0x00000000000c7805 */ /* 0x000fe4000001ff00 */
[----:B------:R-:W-:Y:S02]  /*0db0*/  IADD3 R9, PT, PT, R22, R21, RZ ;  /* 0x0000001516097210 */ /* 0x000fe40007ffe0ff */
[----:B------:R-:W-:Y:S02]  /*0dc0*/  MOV R16, UR18 ;  /* 0x0000001200107c02 */ /* 0x000fe40008000f00 */
[----:B------:R-:W-:-:S03]  /*0dd0*/  MOV R17, UR19 ;  /* 0x0000001300117c02 */ /* 0x000fc60008000f00 */
[----:B------:R-:W-:-:S05]  /*0de0*/  IMAD.WIDE R8, R9, 0x4, R16 ;  /* 0x0000000409087825 */ /* 0x000fca00078e0210 */
[----:B------:R1:W5:Y:S04]  /*0df0*/  @!P2 LDG.E.CONSTANT R12, desc[UR12][R8.64] ;  /* 0x0000000c080ca981 */ /* 0x000368000c1e9900 */
[----:B------:R1:W5:Y:S04]  /*0e00*/  @!P3 LDG.E.CONSTANT R13, desc[UR12][R8.64+0x4] ;  /* 0x0000040c080db981 */ /* 0x000368000c1e9900 */
[----:B------:R1:W5:Y:S04]  /*0e10*/  @!P4 LDG.E.CONSTANT R14, desc[UR12][R8.64+0x8] ;  /* 0x0000080c080ec981 */ /* 0x000368000c1e9900 */
[----:B------:R1:W5:Y:S02]  /*0e20*/  @!P5 LDG.E.CONSTANT R15, desc[UR12][R8.64+0xc] ;  /* 0x00000c0c080fd981 */ /* 0x000364000c1e9900 */
.L_x_59:
[----:B------:R-:W-:Y:S05]  /*0e30*/  BSYNC.RECONVERGENT B0 ;  /* 0x0000000000007941 */ /* 0x000fea0003800200 */
.L_x_58:
[----:B------:R-:W-:Y:S01]  /*0e40*/  UIADD3 UR7, UPT, UPT, UR7, 0x4800, URZ ;  /* 0x0000480007077890 */ /* 0x000fe2000fffe0ff */
[----:B01----:R-:W-:Y:S01]  /*0e50*/  MOV R9, UR10 ;  /* 0x0000000a00097c02 */ /* 0x003fe20008000f00 */
[----:B------:R-:W-:Y:S01]  /*0e60*/  BSSY.RECONVERGENT B0, `(.L_x_60) ;  /* 0x0000021000007945 */ /* 0x000fe20003800200 */
[----:B------:R-:W-:Y:S01]  /*0e70*/  IADD3 R8, PT, PT, R7, 0x3, RZ ;  /* 0x0000000307087810 */ /* 0x000fe20007ffe0ff */
[----:B------:R-:W-:-:S03]  /*0e80*/  ULEA UR7, UR8, UR7, 0x18 ;  /* 0x0000000708077291 */ /* 0x000fc6000f8ec0ff */
[----:B------:R-:W-:-:S03]  /*0e90*/  IADD3 R11, PT, PT, R8, UR11, RZ ;  /* 0x0000000b080b7c10 */ /* 0x000fc6000fffe0ff */
[----:B------:R-:W-:Y:S02]  /*0ea0*/  LEA R20, R20, UR7, 0x4 ;  /* 0x0000000714147c11 */ /* 0x000fe4000f8e20ff */
[----:B------:R-:W-:-:S03]  /*0eb0*/  ISETP.LT.AND P2, PT, R11, UR6, PT ;  /* 0x000000060b007c0c */ /* 0x000fc6000bf41270 */
[----:B------:R-:W-:-:S04]  /*0ec0*/  IMAD R9, R9, 0x2400, R20 ;  /* 0x0000240009097824 */ /* 0x000fc800078e0214 */
[----:B------:R-:W-:-:S05]  /*0ed0*/  IMAD R20, R32, 0x90, R9 ;  /* 0x0000009020147824 */ /* 0x000fca00078e0209 */
[----:B-----5:R0:W-:Y:S01]  /*0ee0*/  STS.128 [R20], R12 ;  /* 0x0000000c14007388 */ /* 0x0201e20000000c00 */
[----:B------:R-:W-:Y:S05]  /*0ef0*/  @P1 BRA P2, `(.L_x_61) ;  /* 0x0000000000501947 */ /* 0x000fea0001000000 */
[----:B0-----:R-:W-:Y:S01]  /*0f00*/  IADD3 R12, PT, PT, R0, 0x1, RZ ;  /* 0x00000001000c7810 */ /* 0x001fe20007ffe0ff */
[----:B------:R-:W-:Y:S01]  /*0f10*/  HFMA2 R10, -RZ, RZ, 0, 0 ;  /* 0x00000000ff0a7431 */ /* 0x000fe200000001ff */
[----:B------:R-:W-:Y:S02]  /*0f20*/  ISETP.GT.AND P2, PT, R11, UR6, PT ;  /* 0x000000060b007c0c */ /* 0x000fe4000bf44270 */
[--C-:B------:R-:W-:Y:S02]  /*0f30*/  VIADDMNMX R8, R7, UR11, R12.reuse, !PT ;  /* 0x0000000b07087c46 */ /* 0x100fe4000f80010c */
[----:B------:R-:W-:Y:S02]  /*0f40*/  VIADDMNMX R9, R11, 0xfffffffe, R12, !PT ;  /* 0xfffffffe0b097846 */ /* 0x000fe4000780010c */
[----:B------:R-:W-:Y:S02]  /*0f50*/  ISETP.GE.AND P3, PT, R8, UR6, PT ;  /* 0x0000000608007c0c */ /* 0x000fe4000bf66270 */
[----:B------:R-:W-:-:S02]  /*0f60*/  ISETP.GE.AND P4, PT, R9, UR6, PT ;  /* 0x0000000609007c0c */ /* 0x000fc4000bf86270 */
[----:B------:R-:W-:Y:S02]  /*0f70*/  IADD3 R9, PT, PT, R4, UR11, RZ ;  /* 0x0000000b04097c10 */ /* 0x000fe4000fffe0ff */
[----:B------:R-:W-:-:S03]  /*0f80*/  ISETP.GE.OR P2, PT, R12, UR6, P2 ;  /* 0x000000060c007c0c */ /* 0x000fc60009746670 */
[----:B------:R-:W-:Y:S01]  /*0f90*/  IMAD.WIDE.U32 R18, R9, 0x4, R18 ;  /* 0x0000000409127825 */ /* 0x000fe200078e0012 */
[----:B------:R-:W-:-:S06]  /*0fa0*/  CS2R R8, SRZ ;  /* 0x0000000000087805 */ /* 0x000fcc000001ff00 */
[----:B------:R1:W5:Y:S04]  /*0fb0*/  @!P3 LDG.E.CONSTANT R8, desc[UR12][R18.64] ;  /* 0x0000000c1208b981 */ /* 0x000368000c1e9900 */
[----:B------:R1:W5:Y:S01]  /*0fc0*/  @!P4 LDG.E.CONSTANT R9, desc[UR12][R18.64+0x4] ;  /* 0x0000040c1209c981 */ /* 0x000362000c1e9900 */
[----:B------:R-:W-:-:S03]  /*0fd0*/  VIMNMX R11, PT, PT, R12, R11, !PT ;  /* 0x0000000b0c0b7248 */ /* 0x000fc60007fe0100 */
[----:B------:R1:W5:Y:S01]  /*0fe0*/  @!P2 LDG.E.CONSTANT R10, desc[UR12][R18.64+0x8] ;  /* 0x0000080c120aa981 */ /* 0x000362000c1e9900 */
[----:B------:R-:W-:Y:S02]  /*0ff0*/  ISETP.GE.AND P2, PT, R11, UR6, PT ;  /* 0x000000060b007c0c */ /* 0x000fe4000bf46270 */
[----:B------:R-:W-:-:S11]  /*1000*/  MOV R11, RZ ;  /* 0x000000ff000b7202 */ /* 0x000fd60000000f00 */
[----:B-1----:R-:W-:Y:S05]  /*1010*/  @P2 BRA `(.L_x_62) ;  /* 0x0000000000142947 */ /* 0x002fea0003800000 */
[----:B------:R1:W5:Y:S01]  /*1020*/  LDG.E.CONSTANT R11, desc[UR12][R18.64+0xc] ;  /* 0x00000c0c120b7981 */ /* 0x000362000c1e9900 */
[----:B------:R-:W-:Y:S05]  /*1030*/  BRA `(.L_x_62) ;  /* 0x00000000000c7947 */ /* 0x000fea0003800000 */
.L_x_61:
[----:B------:R-:W-:-:S05]  /*1040*/  IADD3 R9, PT, PT, R4, UR11, RZ ;  /* 0x0000000b04097c10 */ /* 0x000fca000fffe0ff */
[----:B------:R-:W-:-:S06]  /*1050*/  IMAD.WIDE.U32 R8, R9, 0x4, R18 ;  /* 0x0000000409087825 */ /* 0x000fcc00078e0012 */
[----:B------:R-:W5:Y:S02]  /*1060*/  LDG.E.128.CONSTANT R8, desc[UR12][R8.64] ;  /* 0x0000000c08087981 */ /* 0x000f64000c1e9d00 */
.L_x_62:
[----:B------:R-:W-:Y:S05]  /*1070*/  BSYNC.RECONVERGENT B0 ;  /* 0x0000000000007941 */ /* 0x000fea0003800200 */
.L_x_60:
[----:B0-----:R-:W-:Y:S01]  /*1080*/  MOV R13, UR11 ;  /* 0x0000000b000d7c02 */ /* 0x001fe20008000f00 */
[----:B-----5:R0:W-:Y:S01]  /*1090*/  STS.128 [R23+0x90], R8 ;  /* 0x0000900817007388 */ /* 0x0201e20000000c00 */
[----:B------:R-:W-:Y:S01]  /*10a0*/  IADD3 R21, PT, PT, R21, UR6, RZ ;  /* 0x0000000615157c10 */ /* 0x000fe2000fffe0ff */
[----:B------:R-:W-:Y:S01]  /*10b0*/  BSSY.RECONVERGENT B0, `(.L_x_63) ;  /* 0x0000019000007945 */ /* 0x000fe20003800200 */
[----:B------:R-:W-:Y:S02]  /*10c0*/  IADD3 R13, PT, PT, R13, 0x1, R32 ;  /* 0x000000010d0d7810 */ /* 0x000fe40007ffe020 */
[----:B------:R-:W-:Y:S02]  /*10d0*/  LOP3.LUT P2, RZ, R21, 0x3, RZ, 0xc0, !PT ;  /* 0x0000000315ff7812 */ /* 0x000fe4000784c0ff */
[C---:B------:R-:W-:Y:S02]  /*10e0*/  VIADDMNMX R12, R22.reuse, 0x3, R13, !PT ;  /* 0x00000003160c7846 */ /* 0x040fe4000780010d */
[----:B------:R-:W-:-:S02]  /*10f0*/  IADD3 R21, PT, PT, R22, R21, RZ ;  /* 0x0000001516157210 */ /* 0x000fc40007ffe0ff */
[----:B------:R-:W-:-:S13]  /*1100*/  ISETP.LT.AND P3, PT, R12, UR6, PT ;  /* 0x000000060c007c0c */ /* 0x000fda000bf61270 */
[----:B0-----:R-:W-:Y:S05]  /*1110*/  @!P2 BRA P3, `(.L_x_64) ;  /* 0x000000000040a947 */ /* 0x001fea0001800000 */
[C---:B------:R-:W-:Y:S02]  /*1120*/  VIMNMX R8, PT, PT, R22.reuse, R13, !PT ;  /* 0x0000000d16087248 */ /* 0x040fe40007fe0100 */
[----:B------:R-:W-:Y:S02]  /*1130*/  CS2R R10, SRZ ;  /* 0x00000000000a7805 */ /* 0x000fe4000001ff00 */
[C---:B------:R-:W-:Y:S01]  /*1140*/  VIADDMNMX R9, R22.reuse, 0x1, R13, !PT ;  /* 0x0000000116097846 */ /* 0x040fe2000780010d */
[----:B------:R-:W-:Y:S01]  /*1150*/  IMAD.WIDE R16, R21, 0x4, R16 ;  /* 0x0000000415107825 */ /* 0x000fe200078e0210 */
[----:B------:R-:W-:Y:S02]  /*1160*/  VIADDMNMX R22, R22, 0x2, R13, !PT ;  /* 0x0000000216167846 */ /* 0x000fe4000780010d */
[----:B------:R-:W-:Y:S02]  /*1170*/  ISETP.GE.AND P3, PT, R9, UR6, PT ;  /* 0x0000000609007c0c */ /* 0x000fe4000bf66270 */
[----:B------:R-:W-:-:S02]  /*1180*/  ISETP.GE.AND P4, PT, R22, UR6, PT ;  /* 0x0000000616007c0c */ /* 0x000fc4000bf86270 */
[----:B------:R-:W-:Y:S02]  /*1190*/  ISETP.GE.AND P2, PT, R8, UR6, PT ;  /* 0x0000000608007c0c */ /* 0x000fe4000bf46270 */
[----:B------:R-:W-:-:S07]  /*11a0*/  CS2R R8, SRZ ;  /* 0x0000000000087805 */ /* 0x000fce000001ff00 */
[----:B------:R0:W5:Y:S04]  /*11b0*/  @!P3 LDG.E.CONSTANT R9, desc[UR12][R16.64+0x4] ;  /* 0x0000040c1009b981 */ /* 0x000168000c1e9900 */
[----:B------:R0:W5:Y:S04]  /*11c0*/  @!P4 LDG.E.CONSTANT R10, desc[UR12][R16.64+0x8] ;  /* 0x0000080c100ac981 */ /* 0x000168000c1e9900 */
[----:B------:R0:W5:Y:S01]  /*11d0*/  @!P2 LDG.E.CONSTANT R8, desc[UR12][R16.64] ;  /* 0x0000000c1008a981 */ /* 0x000162000c1e9900 */
[----:B------:R-:W-:-:S13]  /*11e0*/  ISETP.GE.AND P2, PT, R12, UR6, PT ;  /* 0x000000060c007c0c */ /* 0x000fda000bf46270 */
[----:B0-----:R-:W-:Y:S05]  /*11f0*/  @P2 BRA `(.L_x_65) ;  /* 0x0000000000102947 */ /* 0x001fea0003800000 */
[----:B------:R0:W5:Y:S01]  /*1200*/  LDG.E.CONSTANT R11, desc[UR12][R16.64+0xc] ;  /* 0x00000c0c100b7981 */ /* 0x000162000c1e9900 */
[----:B------:R-:W-:Y:S05]  /*1210*/  BRA `(.L_x_65) ;  /* 0x0000000000087947 */ /* 0x000fea0003800000 */
.L_x_64:
[----:B------:R-:W-:-:S06]  /*1220*/  IMAD.WIDE R8, R21, 0x4, R16 ;  /* 0x0000000415087825 */ /* 0x000fcc00078e0210 */
[----:B------:R-:W5:Y:S02]  /*1230*/  LDG.E.128.CONSTANT R8, desc[UR12][R8.64] ;  /* 0x0000000c08087981 */ /* 0x000f64000c1e9d00 */
.L_x_65:
[----:B------:R-:W-:Y:S05]  /*1240*/  BSYNC.RECONVERGENT B0 ;  /* 0x0000000000007941 */ /* 0x000fea0003800200 */
.L_x_63:
[----:B-----5:R-:W-:Y:S01]  /*1250*/  STS.128 [R20+0x90], R8 ;  /* 0x0000900814007388 */ /* 0x020fe20000000c00 */
[----:B------:R-:W-:Y:S01]  /*1260*/  MOV R13, UR4 ;  /* 0x00000004000d7c02 */ /* 0x000fe20008000f00 */
[----:B------:R-:W-:Y:S01]  /*1270*/  UIADD3 UR11, UPT, UPT, UR11, 0x40, URZ ;  /* 0x000000400b0b7890 */ /* 0x000fe2000fffe0ff */
[----:B------:R-:W-:Y:S01]  /*1280*/  MOV R24, UR4 ;  /* 0x0000000400187c02 */ /* 0x000fe20008000f00 */
[----:B------:R-:W-:Y:S02]  /*1290*/  ULOP3.LUT UR10, UR10, 0x1, URZ, 0x3c, !UPT ;  /* 0x000000010a0a7892 */ /* 0x000fe4000f8e3cff */
[----:B------:R-:W-:Y:S01]  /*12a0*/  IMAD R28, R13, 0x2400, R6 ;  /* 0x000024000d1c7824 */ /* 0x000fe200078e0206 */
[----:B------:R-:W-:Y:S01]  /*12b0*/  BAR.SYNC.DEFER_BLOCKING 0x0 ;  /* 0x0000000000007b1d */ /* 0x000fe20000010000 */
[----:B------:R-:W-:Y:S01]  /*12c0*/  IMAD R24, R24, 0x2400, R5 ;  /* 0x0000240018187824 */ /* 0x000fe200078e0205 */
[----:B------:R-:W-:Y:S02]  /*12d0*/  UISETP.GE.AND UP0, UPT, UR11, UR6, UPT ;  /* 0x000000060b00728c */ /* 0x000fe4000bf06270 */
[----:B------:R-:W-:-:S02]  /*12e0*/  ULOP3.LUT UR4, UR4, 0x1, URZ, 0x3c, !UPT ;  /* 0x0000000104047892 */ /* 0x000fc4000f8e3cff */
[----:B01----:R-:W-:Y:S04]  /*12f0*/  LDS.128 R16, [R28] ;  /* 0x000000001c107984 */ /* 0x003fe80000000c00 */
[----:B------:R-:W0:Y:S04]  /*1300*/  LDS.128 R20, [R24] ;  /* 0x0000000018147984 */ /* 0x000e280000000c00 */
[----:B------:R-:W-:Y:S04]  /*1310*/  LDS.128 R8, [R24+0x90] ;  /* 0x0000900018087984 */ /* 0x000fe80000000c00 */
[----:B------:R-:W1:Y:S01]  /*1320*/  LDS.128 R12, [R28+0x90] ;  /* 0x000090001c0c7984 */ /* 0x000e620000000c00 */
[-C--:B0-----:R-:W-:Y:S01]  /*1330*/  FFMA R43, R20, R16.reuse, R43 ;  /* 0x00000010142b7223 */ /* 0x081fe2000000002b */
[-C--:B------:R-:W-:Y:S01]  /*1340*/  FFMA R42, R21, R16.reuse, R42 ;  /* 0x00000010152a7223 */ /* 0x080fe2000000002a */
[CC--:B------:R-:W-:Y:S01]  /*1350*/  FFMA R40, R22.reuse, R16.reuse, R40 ;  /* 0x0000001016287223 */ /* 0x0c0fe20000000028 */
[----:B------:R-:W-:Y:S01]  /*1360*/  FFMA R16, R23, R16, R41 ;  /* 0x0000001017107223 */ /* 0x000fe20000000029 */
        /* <DEDUP_REMOVED lines=231> */
[CC--:B------:R-:W-:Y:S01]  /*21e0*/  FFMA R42, R9.reuse, R12.reuse, R42 ;  /* 0x0000000c092a7223 */ /* 0x0c0fe2000000002a */
[----:B------:R-:W-:Y:S01]  /*21f0*/  FFMA R40, R10, R12, R40 ;  /* 0x0000000c0a287223 */ /* 0x000fe20000000028 */
[-C--:B------:R-:W-:Y:S01]  /*2200*/  FFMA R39, R8, R13.reuse, R39 ;  /* 0x0000000d08277223 */ /* 0x080fe20000000027 */
[CC--:B------:R-:W-:Y:S01]  /*2210*/  FFMA R33, R9.reuse, R13.reuse, R33 ;  /* 0x0000000d09217223 */ /* 0x0c0fe20000000021 */
[-C--:B------:R-:W-:Y:S01]  /*2220*/  FFMA R34, R10, R13.reuse, R34 ;  /* 0x0000000d0a227223 */ /* 0x080fe20000000022 */
[-C--:B------:R-:W-:Y:S01]  /*2230*/  FFMA R35, R8, R14.reuse, R35 ;  /* 0x0000000e08237223 */ /* 0x080fe20000000023 */
[-C--:B------:R-:W-:Y:S01]  /*2240*/  FFMA R36, R9, R14.reuse, R36 ;  /* 0x0000000e09247223 */ /* 0x080fe20000000024 */
[C---:B------:R-:W-:Y:S01]  /*2250*/  FFMA R37, R10.reuse, R14, R37 ;  /* 0x0000000e0a257223 */ /* 0x040fe20000000025 */
[C---:B------:R-:W-:Y:S01]  /*2260*/  FFMA R12, R11.reuse, R12, R26 ;  /* 0x0000000c0b0c7223 */ /* 0x040fe2000000001a */
[C---:B------:R-:W-:Y:S01]  /*2270*/  FFMA R13, R11.reuse, R13, R29 ;  /* 0x0000000d0b0d7223 */ /* 0x040fe2000000001d */
[----:B------:R-:W-:Y:S01]  /*2280*/  FFMA R14, R11, R14, R30 ;  /* 0x0000000e0b0e7223 */ /* 0x000fe2000000001e */
[-C--:B------:R-:W-:Y:S01]  /*2290*/  FFMA R9, R9, R15.reuse, R25 ;  /* 0x0000000f09097223 */ /* 0x080fe20000000019 */
[-C--:B------:R-:W-:Y:S01]  /*22a0*/  FFMA R10, R10, R15.reuse, R31 ;  /* 0x0000000f0a0a7223 */ /* 0x080fe2000000001f */
[----:B------:R-:W-:Y:S01]  /*22b0*/  LDS.128 R24, [R24+0x870] ;  /* 0x0008700018187984 */ /* 0x000fe20000000c00 */
[-C--:B------:R-:W-:Y:S01]  /*22c0*/  FFMA R41, R8, R15.reuse, R41 ;  /* 0x0000000f08297223 */ /* 0x080fe20000000029 */
[----:B------:R-:W-:-:S02]  /*22d0*/  FFMA R38, R11, R15, R38 ;  /* 0x0000000f0b267223 */ /* 0x000fc40000000026 */
[----:B------:R-:W1:Y:S01]  /*22e0*/  LDS.128 R28, [R28+0x870] ;  /* 0x000870001c1c7984 */ /* 0x000e620000000c00 */
[-C--:B0-----:R-:W-:Y:S01]  /*22f0*/  FFMA R39, R16, R21.reuse, R39 ;  /* 0x0000001510277223 */ /* 0x081fe20000000027 */
[CC--:B------:R-:W-:Y:S01]  /*2300*/  FFMA R33, R17.reuse, R21.reuse, R33 ;  /* 0x0000001511217223 */ /* 0x0c0fe20000000021 */
[-C--:B------:R-:W-:Y:S01]  /*2310*/  FFMA R34, R18, R21.reuse, R34 ;  /* 0x0000001512227223 */ /* 0x080fe20000000022 */
[-C--:B------:R-:W-:Y:S01]  /*2320*/  FFMA R35, R16, R22.reuse, R35 ;  /* 0x0000001610237223 */ /* 0x080fe20000000023 */
[CC--:B------:R-:W-:Y:S01]  /*2330*/  FFMA R36, R17.reuse, R22.reuse, R36 ;  /* 0x0000001611247223 */ /* 0x0c0fe20000000024 */
[----:B------:R-:W-:Y:S01]  /*2340*/  FFMA R37, R18, R22, R37 ;  /* 0x0000001612257223 */ /* 0x000fe20000000025 */
[-C--:B------:R-:W-:Y:S01]  /*2350*/  FFMA R43, R16, R20.reuse, R43 ;  /* 0x00000014102b7223 */ /* 0x080fe2000000002b */
[-C--:B------:R-:W-:Y:S01]  /*2360*/  FFMA R42, R17, R20.reuse, R42 ;  /* 0x00000014112a7223 */ /* 0x080fe2000000002a */
[-C--:B------:R-:W-:Y:S01]  /*2370*/  FFMA R40, R18, R20.reuse, R40 ;  /* 0x0000001412287223 */ /* 0x080fe20000000028 */
[C---:B------:R-:W-:Y:S01]  /*2380*/  FFMA R12, R19.reuse, R20, R12 ;  /* 0x00000014130c7223 */ /* 0x040fe2000000000c */
[C---:B------:R-:W-:Y:S01]  /*2390*/  FFMA R13, R19.reuse, R21, R13 ;  /* 0x00000015130d7223 */ /* 0x040fe2000000000d */
[----:B------:R-:W-:Y:S01]  /*23a0*/  FFMA R14, R19, R22, R14 ;  /* 0x00000016130e7223 */ /* 0x000fe2000000000e */
[-C--:B------:R-:W-:Y:S01]  /*23b0*/  FFMA R16, R16, R23.reuse, R41 ;  /* 0x0000001710107223 */ /* 0x080fe20000000029 */
[-C--:B------:R-:W-:Y:S01]  /*23c0*/  FFMA R9, R17, R23.reuse, R9 ;  /* 0x0000001711097223 */ /* 0x080fe20000000009 */
[-C--:B------:R-:W-:Y:S01]  /*23d0*/  FFMA R10, R18, R23.reuse, R10 ;  /* 0x00000017120a7223 */ /* 0x080fe2000000000a */
[----:B------:R-:W-:Y:S01]  /*23e0*/  FFMA R19, R19, R23, R38 ;  /* 0x0000001713137223 */ /* 0x000fe20000000026 */
[-C--:B-1----:R-:W-:Y:S01]  /*23f0*/  FFMA R39, R24, R29.reuse, R39 ;  /* 0x0000001d18277223 */ /* 0x082fe20000000027 */
[CC--:B------:R-:W-:Y:S01]  /*2400*/  FFMA R33, R25.reuse, R29.reuse, R33 ;  /* 0x0000001d19217223 */ /* 0x0c0fe20000000021 */
[-C--:B------:R-:W-:Y:S01]  /*2410*/  FFMA R34, R26, R29.reuse, R34 ;  /* 0x0000001d1a227223 */ /* 0x080fe20000000022 */
[-C--:B------:R-:W-:Y:S01]  /*2420*/  FFMA R35, R24, R30.reuse, R35 ;  /* 0x0000001e18237223 */ /* 0x080fe20000000023 */
[CC--:B------:R-:W-:Y:S01]  /*2430*/  FFMA R36, R25.reuse, R30.reuse, R36 ;  /* 0x0000001e19247223 */ /* 0x0c0fe20000000024 */
[C---:B------:R-:W-:Y:S01]  /*2440*/  FFMA R37, R26.reuse, R30, R37 ;  /* 0x0000001e1a257223 */ /* 0x040fe20000000025 */
[-C--:B------:R-:W-:Y:S01]  /*2450*/  FFMA R42, R25, R28.reuse, R42 ;  /* 0x0000001c192a7223 */ /* 0x080fe2000000002a */
[-C--:B------:R-:W-:Y:S01]  /*2460*/  FFMA R40, R26, R28.reuse, R40 ;  /* 0x0000001c1a287223 */ /* 0x080fe20000000028 */
[C---:B------:R-:W-:Y:S01]  /*2470*/  FFMA R41, R27.reuse, R28, R12 ;  /* 0x0000001c1b297223 */ /* 0x040fe2000000000c */
[C---:B------:R-:W-:Y:S01]  /*2480*/  FFMA R29, R27.reuse, R29, R13 ;  /* 0x0000001d1b1d7223 */ /* 0x040fe2000000000d */
[----:B------:R-:W-:Y:S01]  /*2490*/  FFMA R30, R27, R30, R14 ;  /* 0x0000001e1b1e7223 */ /* 0x000fe2000000000e */
[C---:B------:R-:W-:Y:S01]  /*24a0*/  FFMA R43, R24.reuse, R28, R43 ;  /* 0x0000001c182b7223 */ /* 0x040fe2000000002b */
[-C--:B------:R-:W-:Y:S01]  /*24b0*/  FFMA R38, R24, R31.reuse, R16 ;  /* 0x0000001f18267223 */ /* 0x080fe20000000010 */
[-C--:B------:R-:W-:Y:S01]  /*24c0*/  FFMA R25, R25, R31.reuse, R9 ;  /* 0x0000001f19197223 */ /* 0x080fe20000000009 */
[-C--:B------:R-:W-:Y:S01]  /*24d0*/  FFMA R26, R26, R31.reuse, R10 ;  /* 0x0000001f1a1a7223 */ /* 0x080fe2000000000a */
[----:B------:R-:W-:Y:S01]  /*24e0*/  FFMA R27, R27, R31, R19 ;  /* 0x0000001f1b1b7223 */ /* 0x000fe20000000013 */
[----:B------:R-:W-:Y:S06]  /*24f0*/  BAR.SYNC.DEFER_BLOCKING 0x0 ;  /* 0x0000000000007b1d */ /* 0x000fec0000010000 */
[----:B------:R-:W-:Y:S05]  /*2500*/  BRA.U !UP0, `(.L_x_66) ;  /* 0xffffffe508247547 */ /* 0x000fea000b83ffff */
.L_x_55:
[----:B------:R-:W0:Y:S01]  /*2510*/  S2R R4, SR_CTAID.X ;  /* 0x0000000000047919 */ /* 0x000e220000002500 */
[----:B------:R-:W-:Y:S02]  /*2520*/  ISETP.GE.AND P0, PT, R0, UR6, PT ;  /* 0x0000000600007c0c */ /* 0x000fe4000bf06270 */
[----:B0-----:R-:W-:-:S11]  /*2530*/  LEA R13, R4, R7, 0x6 ;  /* 0x00000007040d7211 */ /* 0x001fd600078e30ff */
[----:B------:R-:W-:Y:S05]  /*2540*/  @P0 EXIT ;  /* 0x000000000000094d */ /* 0x000fea0003800000 */
[----:B------:R-:W-:Y:S01]  /*2550*/  IADD3 R14, PT, PT, R13, 0x3, RZ ;  /* 0x000000030d0e7810 */ /* 0x000fe20007ffe0ff */
[----:B------:R-:W-:Y:S01]  /*2560*/  BSSY.RECONVERGENT B0, `(.L_x_67) ;  /* 0x0000030000007945 */ /* 0x000fe20003800200 */
[----:B------:R-:W-:Y:S02]  /*2570*/  SHF.R.U32.HI R4, RZ, 0x1, R2 ;  /* 0x00000001ff047819 */ /* 0x000fe40000011602 */
[----:B------:R-:W-:Y:S02]  /*2580*/  ISETP.GE.AND P0, PT, R14, UR6, PT ;  /* 0x000000060e007c0c */ /* 0x000fe4000bf06270 */
[----:B------:R-:W-:Y:S02]  /*2590*/  LOP3.LUT R4, R4, 0x1, RZ, 0xc0, !PT ;  /* 0x0000000104047812 */ /* 0x000fe400078ec0ff */
[----:B------:R-:W-:Y:S02]  /*25a0*/  SHF.R.S32.HI R12, RZ, 0x1f, R13 ;  /* 0x0000001fff0c7819 */ /* 0x000fe4000001140d */
        /* <DEDUP_REMOVED lines=16> */
.L_x_68:
        /* <DEDUP_REMOVED lines=27> */
.L_x_69:
[----:B------:R-:W-:Y:S05]  /*2860*/  BSYNC.RECONVERGENT B0 ;  /* 0x0000000000007941 */ /* 0x000fea0003800200 */
.L_x_67:
[----:B------:R-:W-:-:S04]  /*2870*/  IADD3 R2, PT, PT, R0, 0x1, RZ ;  /* 0x0000000100027810 */ /* 0x000fc80007ffe0ff */
[----:B------:R-:W-:-:S13]  /*2880*/  ISETP.GE.AND P1, PT, R2, UR6, PT ;  /* 0x0000000602007c0c */ /* 0x000fda000bf26270 */
[----:B------:R-:W-:Y:S05]  /*2890*/  @P1 EXIT ;  /* 0x000000000000194d */ /* 0x000fea0003800000 */
[----:B------:R-:W-:Y:S01]  /*28a0*/  LOP3.LUT P1, RZ, R3, 0x3, RZ, 0xc0, !PT ;  /* 0x0000000303ff7812 */ /* 0x000fe2000782c0ff */
[----:B------:R-:W-:Y:S01]  /*28b0*/  BSSY.RECONVERGENT B0, `(.L_x_70) ;  /* 0x0000027000007945 */ /* 0x000fe20003800200 */
[----:B------:R-:W-:-:S13]  /*28c0*/  ISETP.LT.AND P2, PT, R14, UR6, PT ;  /* 0x000000060e007c0c */ /* 0x000fda000bf41270 */
[----:B------:R-:W-:Y:S05]  /*28d0*/  @!P1 BRA P2, `(.L_x_71) ;  /* 0x0000000000689947 */ /* 0x000fea0001000000 */
[C---:B------:R-:W-:Y:S02]  /*28e0*/  IADD3 R2, PT, PT, R13.reuse, 0x1, RZ ;  /* 0x000000010d027810 */ /* 0x040fe40007ffe0ff */
[C---:B0-2---:R-:W-:Y:S02]  /*28f0*/  IADD3 R4, PT, PT, R13.reuse, 0x2, RZ ;  /* 0x000000020d047810 */ /* 0x045fe40007ffe0ff */
[----:B------:R-:W-:Y:S02]  /*2900*/  ISETP.GE.AND P2, PT, R13, UR6, PT ;  /* 0x000000060d007c0c */ /* 0x000fe4000bf46270 */
[----:B------:R-:W-:Y:S02]  /*2910*/  ISETP.GE.AND P3, PT, R2, UR6, PT ;  /* 0x0000000602007c0c */ /* 0x000fe4000bf66270 */
[----:B------:R-:W-:Y:S02]  /*2920*/  ISETP.GE.AND P4, PT, R4, UR6, PT ;  /* 0x0000000604007c0c */ /* 0x000fe4000bf86270 */
[----:B------:R-:W-:-:S04]  /*2930*/  IADD3 R2, P1, PT, R3, R13, RZ ;  /* 0x0000000d03027210 */ /* 0x000fc80007f3e0ff */
[C---:B------:R-:W-:Y:S02]  /*2940*/  LEA.HI.X.SX32 R9, R3.reuse, R12, 0x1, P1 ;  /* 0x0000000c03097211 */ /* 0x040fe400008f0eff */
        /* <DEDUP_REMOVED lines=19> */
.L_x_71:
[----:B------:R-:W1:Y:S01]  /*2a80*/  LDCU UR4, c[0x0][0x3a0] ;  /* 0x00007400ff0477ac */ /* 0x000e620008000800 */
[----:B------:R-:W-:-:S04]  /*2a90*/  IADD3 R2, P1, PT, R3, R13, RZ ;  /* 0x0000000d03027210 */ /* 0x000fc80007f3e0ff */
[----:B0-2---:R-:W-:Y:S02]  /*2aa0*/  IADD3.X R7, PT, PT, RZ, R12, RZ, P1, !PT ;  /* 0x0000000cff077210 */ /* 0x005fe40000ffe4ff */
[----:B------:R-:W-:-:S04]  /*2ab0*/  LEA R8, P1, R2, R11, 0x2 ;  /* 0x0000000b02087211 */ /* 0x000fc800078210ff */
[----:B------:R-:W-:Y:S01]  /*2ac0*/  LEA.HI.X R9, R2, R10, R7, 0x2, P1 ;  /* 0x0000000a02097211 */ /* 0x000fe200008f1407 */
[----:B-1----:R-:W-:Y:S01]  /*2ad0*/  FMUL R4, R39, UR4 ;  /* 0x0000000427047c20 */ /* 0x002fe20008400000 */
[----:B------:R-:W-:Y:S01]  /*2ae0*/  FMUL R5, R33, UR4 ;  /* 0x0000000421057c20 */ /* 0x000fe20008400000 */
[----:B------:R-:W-:Y:S01]  /*2af0*/  FMUL R6, R34, UR4 ;  /* 0x0000000422067c20 */ /* 0x000fe20008400000 */
[----:B------:R-:W-:-:S05]  /*2b00*/  FMUL R7, R29, UR4 ;  /* 0x000000041d077c20 */ /* 0x000fca0008400000 */
[----:B------:R0:W-:Y:S02]  /*2b10*/  STG.E.128 desc[UR12][R8.64], R4 ;  /* 0x0000000408007986 */ /* 0x0001e4000c101d0c */
.L_x_72:
[----:B------:R-:W-:Y:S05]  /*2b20*/  BSYNC.RECONVERGENT B0 ;  /* 0x0000000000007941 */ /* 0x000fea0003800200 */
.L_x_70:
[----:B------:R-:W-:-:S04]  /*2b30*/  IADD3 R2, PT, PT, R0, 0x2, RZ ;  /* 0x0000000200027810 */ /* 0x000fc80007ffe0ff */
[----:B------:R-:W-:-:S13]  /*2b40*/  ISETP.GE.AND P1, PT, R2, UR6, PT ;  /* 0x0000000602007c0c */ /* 0x000fda000bf26270 */
[----:B------:R-:W-:Y:S05]  /*2b50*/  @P1 EXIT ;  /* 0x000000000000194d */ /* 0x000fea0003800000 */
[----:B0-----:R-:W-:Y:S01]  /*2b60*/  IADD3 R8, PT, PT, R3, UR6, RZ ;  /* 0x0000000603087c10 */ /* 0x001fe2000fffe0ff */
        /* <DEDUP_REMOVED lines=9> */
[----:B-1----:R-:W-:-:S04]  /*2c00*/  IADD3 R6, P1, PT, R13, R8, RZ ;  /* 0x000000080d067210 */ /* 0x002fc80007f3e0ff */
[----:B------:R-:W-:Y:S02]  /*2c10*/  LEA.HI.X.SX32 R7, R8, R12, 0x1, P1 ;  /* 0x0000000c08077211 */ /* 0x000fe400008f0eff */
[----:B------:R-:W-:Y:S01]  /*2c20*/  LEA R2, P1, R6, R11, 0x2 ;  /* 0x0000000b06027211 */ /* 0x000fe200078210ff */
[----:B--2---:R-:W0:Y:S01]  /*2c30*/  @!P2 LDC.64 R4, c[0x0][0x390] ;  /* 0x0000e400ff04ab82 */ /* 0x004e220000000a00 */
        /* <DEDUP_REMOVED lines=17> */
.L_x_74:
[----:B------:R-:W2:Y:S01]  /*2d50*/  LDCU UR4, c[0x0][0x3a0] ;  /* 0x00007400ff0477ac */ /* 0x000ea20008000800 */
[----:B-1----:R-:W-:-:S04]  /*2d60*/  IADD3 R6, P1, PT, R13, R8, RZ ;  /* 0x000000080d067210 */ /* 0x002fc80007f3e0ff */
[----:B------:R-:W-:Y:S02]  /*2d70*/  IADD3.X R3, PT, PT, RZ, R12, RZ, P1, !PT ;  /* 0x0000000cff037210 */ /* 0x000fe40000ffe4ff */
[----:B------:R-:W-:-:S04]  /*2d80*/  LEA R2, P1, R6, R11, 0x2 ;  /* 0x0000000b06027211 */ /* 0x000fc800078210ff */
[----:B------:R-:W-:Y:S01]  /*2d90*/  LEA.HI.X R3, R6, R10, R3, 0x2, P1 ;  /* 0x0000000a06037211 */ /* 0x000fe200008f1403 */
[----:B--2---:R-:W-:Y:S01]  /*2da0*/  FMUL R4, R35, UR4 ;  /* 0x0000000423047c20 */ /* 0x004fe20008400000 */
[----:B------:R-:W-:Y:S01]  /*2db0*/  FMUL R5, R36, UR4 ;  /* 0x0000000424057c20 */ /* 0x000fe20008400000 */
[----:B------:R-:W-:Y:S01]  /*2dc0*/  FMUL R6, R37, UR4 ;  /* 0x0000000425067c20 */ /* 0x000fe20008400000 */
[----:B------:R-:W-:-:S05]  /*2dd0*/  FMUL R7, R30, UR4 ;  /* 0x000000041e077c20 */ /* 0x000fca0008400000 */
[----:B------:R0:W-:Y:S02]  /*2de0*/  STG.E.128 desc[UR12][R2.64], R4 ;  /* 0x0000000402007986 */ /* 0x0001e4000c101d0c */
.L_x_75:
[----:B------:R-:W-:Y:S05]  /*2df0*/  BSYNC.RECONVERGENT B0 ;  /* 0x0000000000007941 */ /* 0x000fea0003800200 */
.L_x_73:
[----:B------:R-:W-:-:S04]  /*2e00*/  IADD3 R0, PT, PT, R0, 0x3, RZ ;  /* 0x0000000300007810 */ /* 0x000fc80007ffe0ff */
[----:B------:R-:W-:-:S13]  /*2e10*/  ISETP.GE.AND P1, PT, R0, UR6, PT ;  /* 0x0000000600007c0c */ /* 0x000fda000bf26270 */
[----:B------:R-:W-:Y:S05]  /*2e20*/  @P1 EXIT ;  /* 0x000000000000194d */ /* 0x000fea0003800000 */
[----:B------:R-:W-:Y:S02]  /*2e30*/  IADD3 R8, PT, PT, R8, UR6, RZ ;  /* 0x0000000608087c10 */ /* 0x000fe4000fffe0ff */
[----:B------:R-:W-:Y:S02]  /*2e40*/  ISETP.LT.AND P2, PT, R14, UR6, PT ;  /* 0x000000060e007c0c */ /* 0x000fe4000bf41270 */
[----:B------:R-:W-:-:S13]  /*2e50*/  LOP3.LUT P1, RZ, R8, 0x3, RZ, 0xc0, !PT ;  /* 0x0000000308ff7812 */ /* 0x000fda000782c0ff */
[----:B------:R-:W-:Y:S05]  /*2e60*/  @!P1 BRA P2, `(.L_x_76) ;  /* 0x0000000000689947 */ /* 0x000fea0001000000 */
[C---:B------:R-:W-:Y:S02]  /*2e70*/  IADD3 R0, PT, PT, R13.reuse, 0x1, RZ ;  /* 0x000000010d007810 */ /* 0x040fe40007ffe0ff */
[C---:B012---:R-:W-:Y:S02]  /*2e80*/  IADD3 R2, PT, PT, R13.reuse, 0x2, RZ ;  /* 0x000000020d027810 */ /* 0x047fe40007ffe0ff */
[C---:B------:R-:W-:Y:S02]  /*2e90*/  ISETP.GE.AND P2, PT, R13.reuse, UR6, PT ;  /* 0x000000060d007c0c */ /* 0x040fe4000bf46270 */
[----:B------:R-:W-:Y:S02]  /*2ea0*/  ISETP.GE.AND P3, PT, R0, UR6, PT ;  /* 0x0000000600007c0c */ /* 0x000fe4000bf66270 */
[----:B------:R-:W-:Y:S02]  /*2eb0*/  ISETP.GE.AND P4, PT, R2, UR6, PT ;  /* 0x0000000602007c0c */ /* 0x000fe4000bf86270 */
[----:B------:R-:W-:-:S04]  /*2ec0*/  IADD3 R0, P1, PT, R13, R8, RZ ;  /* 0x000000080d007210 */ /* 0x000fc80007f3e0ff */
[----:B------:R-:W-:Y:S02]  /*2ed0*/  LEA.HI.X.SX32 R5, R8, R12, 0x1, P1 ;  /* 0x0000000c08057211 */ /* 0x000fe400008f0eff */
[C---:B------:R-:W-:Y:S01]  /*2ee0*/  LEA R4, P1, R0.reuse, R11, 0x2 ;  /* 0x0000000b00047211 */ /* 0x040fe200078210ff */
        /* <DEDUP_REMOVED lines=18> */
.L_x_76:
        /* <DEDUP_REMOVED lines=11> */
.L_x_77:
        /* <DEDUP_REMOVED lines=12> */
.L_x_112:


//--------------------- .text._Z19OnlineSoftmaxKernelPfi --------------------------
	.section	.text._Z19OnlineSoftmaxKernelPfi,"ax",@progbits
	.align	128
        .global         _Z19OnlineSoftmaxKernelPfi
        .type           _Z19OnlineSoftmaxKernelPfi,@function
        .size           _Z19OnlineSoftmaxKernelPfi,(.L_x_109 - _Z19OnlineSoftmaxKernelPfi)
        .other          _Z19OnlineSoftmaxKernelPfi,@"STO_CUDA_ENTRY STV_DEFAULT"
_Z19OnlineSoftmaxKernelPfi:
.text._Z19OnlineSoftmaxKernelPfi:
[----:B------:R-:W-:Y:S08]  /*0000*/  LDC R1, c[0x0][0x37c] ;  /* 0x0000df00ff017b82 */ /* 0x000ff00000000800 */
[----:B------:R-:W0:Y:S01]  /*0010*/  LDC R3, c[0x0][0x388] ;  /* 0x0000e200ff037b82 */ /* 0x000e220000000800 */
[----:B------:R-:W1:Y:S01]  /*0020*/  S2R R2, SR_TID.X ;  /* 0x0000000000027919 */ /* 0x000e620000002100 */
[----:B------:R-:W2:Y:S01]  /*0030*/  LDCU.64 UR8, c[0x0][0x358] ;  /* 0x00006b00ff0877ac */ /* 0x000ea20008000a00 */
[----:B------:R-:W-:Y:S01]  /*0040*/  HFMA2 R5, -RZ, RZ, 0, 0 ;  /* 0x00000000ff057431 */ /* 0x000fe200000001ff */
[----:B------:R-:W-:-:S04]  /*0050*/  MOV R4, 0xff800000 ;  /* 0xff80000000047802 */ /* 0x000fc80000000f00 */
[----:B------:R-:W3:Y:S01]  /*0060*/  S2UR UR10, SR_CTAID.X ;  /* 0x00000000000a79c3 */ /* 0x000ee20000002500 */
[----:B0-----:R-:W-:Y:S02]  /*0070*/  ISETP.GE.AND P0, PT, R3, 0x1, PT ;  /* 0x000000010300780c */ /* 0x001fe40003f06270 */
[----:B-1----:R-:W-:-:S11]  /*0080*/  LOP3.LUT R16, R2, 0x1f, RZ, 0xc0, !PT ;  /* 0x0000001f02107812 */ /* 0x002fd600078ec0ff */
[----:B--23--:R-:W-:Y:S05]  /*0090*/  @!P0 BRA `(.L_x_78) ;  /* 0x0000000000888947 */ /* 0x00cfea0003800000 */
[----:B------:R-:W0:Y:S01]  /*00a0*/  LDC R0, c[0x0][0x360] ;  /* 0x0000d800ff007b82 */ /* 0x000e220000000800 */
[----:B------:R-:W-:Y:S02]  /*00b0*/  MOV R9, 0xff800000 ;  /* 0xff80000000097802 */ /* 0x000fe40000000f00 */
[----:B------:R-:W-:-:S05]  /*00c0*/  CS2R R4, SRZ ;  /* 0x0000000000047805 */ /* 0x000fca000001ff00 */
[----:B------:R-:W1:Y:S02]  /*00d0*/  LDC.64 R6, c[0x0][0x380] ;  /* 0x0000e000ff067b82 */ /* 0x000e640000000a00 */
.L_x_79:
[----:B------:R-:W-:-:S04]  /*00e0*/  IMAD R11, R3, UR10, R4 ;  /* 0x0000000a030b7c24 */ /* 0x000fc8000f8e0204 */
[----:B-1----:R-:W-:-:S06]  /*00f0*/  IMAD.WIDE R10, R11, 0x4, R6 ;  /* 0x000000040b0a7825 */ /* 0x002fcc00078e0206 */
[----:B------:R-:W2:Y:S01]  /*0100*/  LDG.E R10, desc[UR8][R10.64] ;  /* 0x000000080a0a7981 */ /* 0x000ea2000c1e1900 */
[----:B------:R-:W-:Y:S01]  /*0110*/  HFMA2 R14, -RZ, RZ, 0.96630859375, -0.0022525787353515625 ;  /* 0x3bbb989dff0e7431 */ /* 0x000fe200000001ff */
[----:B------:R-:W-:Y:S02]  /*0120*/  MOV R17, 0x437c0000 ;  /* 0x437c000000117802 */ /* 0x000fe40000000f00 */
[----:B0-----:R-:W-:-:S04]  /*0130*/  IADD3 R4, PT, PT, R0, R4, RZ ;  /* 0x0000000400047210 */ /* 0x001fc80007ffe0ff */
[----:B------:R-:W-:Y:S02]  /*0140*/  ISETP.GE.AND P0, PT, R4, R3, PT ;  /* 0x000000030400720c */ /* 0x000fe40003f06270 */
[----:B--2---:R-:W-:-:S05]  /*0150*/  FMNMX R8, R10, R9, !PT ;  /* 0x000000090a087209 */ /* 0x004fca0007800000 */
[----:B------:R-:W-:Y:S01]  /*0160*/  FADD R9, -R8, R9 ;  /* 0x0000000908097221 */ /* 0x000fe20000000100 */
[----:B------:R-:W-:-:S03]  /*0170*/  FADD R13, R10, -R8 ;  /* 0x800000080a0d7221 */ /* 0x000fc60000000000 */
[-C--:B------:R-:W-:Y:S01]  /*0180*/  FFMA.SAT R12, R9, R14.reuse, 0.5 ;  /* 0x3f000000090c7423 */ /* 0x080fe2000000200e */
[----:B------:R-:W-:-:S03]  /*0190*/  FFMA.SAT R15, R13, R14, 0.5 ;  /* 0x3f0000000d0f7423 */ /* 0x000fc6000000200e */
[-C--:B------:R-:W-:Y:S01]  /*01a0*/  FFMA.RM R12, R12, R17.reuse, 12582913 ;  /* 0x4b4000010c0c7423 */ /* 0x080fe20000004011 */
[----:B------:R-:W-:-:S03]  /*01b0*/  FFMA.RM R15, R15, R17, 12582913 ;  /* 0x4b4000010f0f7423 */ /* 0x000fc60000004011 */
[C---:B------:R-:W-:Y:S01]  /*01c0*/  FADD R14, R12.reuse, -12583039 ;  /* 0xcb40007f0c0e7421 */ /* 0x040fe20000000000 */
[----:B------:R-:W-:Y:S01]  /*01d0*/  FADD R10, R15, -12583039 ;  /* 0xcb40007f0f0a7421 */ /* 0x000fe20000000000 */
[----:B------:R-:W-:Y:S02]  /*01e0*/  SHF.L.U32 R12, R12, 0x17, RZ ;  /* 0x000000170c0c7819 */ /* 0x000fe400000006ff */
[----:B------:R-:W-:Y:S01]  /*01f0*/  FFMA R14, R9, 1.4426950216293334961, -R14 ;  /* 0x3fb8aa3b090e7823 */ /* 0x000fe2000000080e */
[----:B------:R-:W-:Y:S01]  /*0200*/  FFMA R10, R13, 1.4426950216293334961, -R10 ;  /* 0x3fb8aa3b0d0a7823 */ /* 0x000fe2000000080a */
[----:B------:R-:W-:Y:S02]  /*0210*/  SHF.L.U32 R18, R15, 0x17, RZ ;  /* 0x000000170f127819 */ /* 0x000fe400000006ff */
[----:B------:R-:W-:Y:S01]  /*0220*/  FFMA R14, R9, 1.925963033500011079e-08, R14 ;  /* 0x32a57060090e7823 */ /* 0x000fe2000000000e */
[----:B------:R-:W-:-:S03]  /*0230*/  FFMA R10, R13, 1.925963033500011079e-08, R10 ;  /* 0x32a570600d0a7823 */ /* 0x000fc6000000000a */
[----:B------:R-:W0:Y:S08]  /*0240*/  MUFU.EX2 R9, R14 ;  /* 0x0000000e00097308 */ /* 0x000e300000000800 */
[----:B------:R-:W1:Y:S01]  /*0250*/  MUFU.EX2 R10, R10 ;  /* 0x0000000a000a7308 */ /* 0x000e620000000800 */
[----:B0-----:R-:W-:Y:S01]  /*0260*/  FMUL R12, R12, R9 ;  /* 0x000000090c0c7220 */ /* 0x001fe20000400000 */
[----:B------:R-:W-:-:S03]  /*0270*/  MOV R9, R8 ;  /* 0x0000000800097202 */ /* 0x000fc60000000f00 */
[----:B------:R-:W-:-:S04]  /*0280*/  FMUL R5, R12, R5 ;  /* 0x000000050c057220 */ /* 0x000fc80000400000 */
[----:B-1----:R-:W-:Y:S01]  /*0290*/  FFMA R5, R18, R10, R5 ;  /* 0x0000000a12057223 */ /* 0x002fe20000000005 */
[----:B------:R-:W-:Y:S06]  /*02a0*/  @!P0 BRA `(.L_x_79) ;  /* 0xfffffffc008c8947 */ /* 0x000fec000383ffff */
[----:B------:R-:W-:-:S07]  /*02b0*/  MOV R4, R8 ;  /* 0x0000000800047202 */ /* 0x000fce0000000f00 */
.L_x_78:
[C---:B------:R-:W-:Y:S01]  /*02c0*/  ISETP.NE.AND P4, PT, R16.reuse, RZ, PT ;  /* 0x000000ff1000720c */ /* 0x040fe20003f85270 */
[----:B------:R0:W1:Y:S01]  /*02d0*/  SHFL.DOWN PT, R6, R4, 0x10, 0x1f ;  /* 0x0a001f0004067f89 */ /* 0x00006200000e0000 */
[C---:B------:R-:W-:Y:S01]  /*02e0*/  ISETP.GT.U32.AND P0, PT, R16.reuse, 0xf, PT ;  /* 0x0000000f1000780c */ /* 0x040fe20003f04070 */
[----:B------:R-:W-:Y:S01]  /*02f0*/  BSSY.RECONVERGENT B0, `(.L_x_80) ;  /* 0x0000021000007945 */ /* 0x000fe20003800200 */
[C---:B------:R-:W-:Y:S01]  /*0300*/  ISETP.GT.U32.AND P1, PT, R16.reuse, 0x7, PT ;  /* 0x000000071000780c */ /* 0x040fe20003f24070 */
[----:B------:R0:W2:Y:S01]  /*0310*/  SHFL.DOWN PT, R15, R5, 0x10, 0x1f ;  /* 0x0a001f00050f7f89 */ /* 0x0000a200000e0000 */
[C---:B------:R-:W-:Y:S02]  /*0320*/  ISETP.GT.U32.AND P2, PT, R16.reuse, 0x3, PT ;  /* 0x000000031000780c */ /* 0x040fe40003f44070 */
[----:B------:R-:W-:-:S05]  /*0330*/  ISETP.GT.U32.AND P3, PT, R16, 0x1, PT ;  /* 0x000000011000780c */ /* 0x000fca0003f64070 */
[----:B------:R-:W3:Y:S01]  /*0340*/  @!P4 S2R R0, SR_CgaCtaId ;  /* 0x000000000000c919 */ /* 0x000ee20000008800 */
[----:B------:R-:W-:-:S04]  /*0350*/  @!P4 MOV R7, 0x400 ;  /* 0x000004000007c802 */ /* 0x000fc80000000f00 */
[----:B---3--:R-:W-:Y:S01]  /*0360*/  @!P4 LEA R7, R0, R7, 0x18 ;  /* 0x000000070007c211 */ /* 0x008fe200078ec0ff */
[----:B012---:R-:W-:Y:S06]  /*0370*/  @P0 BRA `(.L_x_81) ;  /* 0x0000000000600947 */ /* 0x007fec0003800000 */
[----:B------:R-:W-:Y:S01]  /*0380*/  HFMA2 R11, -RZ, RZ, 0.96630859375, -0.0022525787353515625 ;  /* 0x3bbb989dff0b7431 */ /* 0x000fe200000001ff */
[----:B------:R-:W-:Y:S02]  /*0390*/  FMNMX R9, R4, R6, !PT ;  /* 0x0000000604097209 */ /* 0x000fe40007800000 */
[----:B------:R-:W-:-:S03]  /*03a0*/  MOV R13, 0x437c0000 ;  /* 0x437c0000000d7802 */ /* 0x000fc60000000f00 */
[--C-:B------:R-:W-:Y:S01]  /*03b0*/  FADD R6, R6, -R9.reuse ;  /* 0x8000000906067221 */ /* 0x100fe20000000000 */
[----:B------:R-:W-:-:S03]  /*03c0*/  FADD R0, R4, -R9 ;  /* 0x8000000904007221 */ /* 0x000fc60000000000 */
[-C--:B------:R-:W-:Y:S01]  /*03d0*/  FFMA.SAT R8, R6, R11.reuse, 0.5 ;  /* 0x3f00000006087423 */ /* 0x080fe2000000200b */
[----:B------:R-:W-:-:S03]  /*03e0*/  FFMA.SAT R4, R0, R11, 0.5 ;  /* 0x3f00000000047423 */ /* 0x000fc6000000200b */
[-C--:B------:R-:W-:Y:S01]  /*03f0*/  FFMA.RM R8, R8, R13.reuse, 12582913 ;  /* 0x4b40000108087423 */ /* 0x080fe2000000400d */
[----:B------:R-:W-:-:S03]  /*0400*/  FFMA.RM R4, R4, R13, 12582913 ;  /* 0x4b40000104047423 */ /* 0x000fc6000000400d */
[C---:B------:R-:W-:Y:S01]  /*0410*/  FADD R11, R8.reuse, -12583039 ;  /* 0xcb40007f080b7421 */ /* 0x040fe20000000000 */
[----:B------:R-:W-:-:S03]  /*0420*/  SHF.L.U32 R8, R8, 0x17, RZ ;  /* 0x0000001708087819 */ /* 0x000fc600000006ff */
[----:B------:R-:W-:Y:S01]  /*0430*/  FFMA R13, R6, 1.4426950216293334961, -R11 ;  /* 0x3fb8aa3b060d7823 */ /* 0x000fe2000000080b */
[C---:B------:R-:W-:Y:S01]  /*0440*/  FADD R11, R4.reuse, -12583039 ;  /* 0xcb40007f040b7421 */ /* 0x040fe20000000000 */
[----:B------:R-:W-:Y:S02]  /*0450*/  SHF.L.U32 R4, R4, 0x17, RZ ;  /* 0x0000001704047819 */ /* 0x000fe400000006ff */
[----:B------:R-:W-:Y:S01]  /*0460*/  FFMA R13, R6, 1.925963033500011079e-08, R13 ;  /* 0x32a57060060d7823 */ /* 0x000fe2000000000d */
[----:B------:R-:W-:-:S04]  /*0470*/  FFMA R11, R0, 1.4426950216293334961, -R11 ;  /* 0x3fb8aa3b000b7823 */ /* 0x000fc8000000080b */
[----:B------:R-:W-:Y:S01]  /*0480*/  FFMA R11, R0, 1.925963033500011079e-08, R11 ;  /* 0x32a57060000b7823 */ /* 0x000fe2000000000b */
[----:B------:R-:W0:Y:S08]  /*0490*/  MUFU.EX2 R13, R13 ;  /* 0x0000000d000d7308 */ /* 0x000e300000000800 */
[----:B------:R-:W1:Y:S01]  /*04a0*/  MUFU.EX2 R11, R11 ;  /* 0x0000000b000b7308 */ /* 0x000e620000000800 */
[----:B0-----:R-:W-:-:S04]  /*04b0*/  FMUL R8, R8, R13 ;  /* 0x0000000d08087220 */ /* 0x001fc80000400000 */
[----:B------:R-:W-:Y:S01]  /*04c0*/  FMUL R8, R15, R8 ;  /* 0x000000080f087220 */ /* 0x000fe20000400000 */
[----:B-1----:R-:W-:Y:S01]  /*04d0*/  FMUL R0, R4, R11 ;  /* 0x0000000b04007220 */ /* 0x002fe20000400000 */
[----:B------:R-:W-:-:S03]  /*04e0*/  MOV R4, R9 ;  /* 0x0000000900047202 */ /* 0x000fc60000000f00 */
[----:B------:R-:W-:-:S07]  /*04f0*/  FFMA R5, R5, R0, R8 ;  /* 0x0000000005057223 */ /* 0x000fce0000000008 */
.L_x_81:
[----:B------:R-:W-:Y:S05]  /*0500*/  BSYNC.RECONVERGENT B0 ;  /* 0x0000000000007941 */ /* 0x000fea0003800200 */
.L_x_80:
[----:B------:R0:W1:Y:S01]  /*0510*/  SHFL.DOWN PT, R6, R4, 0x8, 0x1f ;  /* 0x09001f0004067f89 */ /* 0x00006200000e0000 */
[----:B------:R-:W-:Y:S03]  /*0520*/  BSSY.RECONVERGENT B0, `(.L_x_82) ;  /* 0x000001b000007945 */ /* 0x000fe60003800200 */
[----:B------:R0:W2:Y:S01]  /*0530*/  SHFL.DOWN PT, R15, R5, 0x8, 0x1f ;  /* 0x09001f00050f7f89 */ /* 0x0000a200000e0000 */
[----:B------:R-:W-:Y:S05]  /*0540*/  @P1 BRA `(.L_x_83) ;  /* 0x0000000000601947 */ /* 0x000fea0003800000 */
[----:B------:R-:W-:Y:S01]  /*0550*/  HFMA2 R11, -RZ, RZ, 0.96630859375, -0.0022525787353515625 ;  /* 0x3bbb989dff0b7431 */ /* 0x000fe200000001ff */
[----:B-1----:R-:W-:Y:S02]  /*0560*/  FMNMX R9, R4, R6, !PT ;  /* 0x0000000604097209 */ /* 0x002fe40007800000 */
[----:B------:R-:W-:-:S03]  /*0570*/  MOV R13, 0x437c0000 ;  /* 0x437c0000000d7802 */ /* 0x000fc60000000f00 */
[--C-:B------:R-:W-:Y:S01]  /*0580*/  FADD R6, R6, -R9.reuse ;  /* 0x8000000906067221 */ /* 0x100fe20000000000 */
[----:B------:R-:W-:-:S03]  /*0590*/  FADD R0, R4, -R9 ;  /* 0x8000000904007221 */ /* 0x000fc60000000000 */
[-C--:B------:R-:W-:Y:S01]  /*05a0*/  FFMA.SAT R8, R6, R11.reuse, 0.5 ;  /* 0x3f00000006087423 */ /* 0x080fe2000000200b */
[----:B0-----:R-:W-:-:S03]  /*05b0*/  FFMA.SAT R4, R0, R11, 0.5 ;  /* 0x3f00000000047423 */ /* 0x001fc6000000200b */
        /* <DEDUP_REMOVED lines=13> */
[----:B--2---:R-:W-:Y:S01]  /*0690*/  FMUL R8, R15, R8 ;  /* 0x000000080f087220 */ /* 0x004fe20000400000 */
[----:B-1----:R-:W-:Y:S01]  /*06a0*/  FMUL R0, R4, R11 ;  /* 0x0000000b04007220 */ /* 0x002fe20000400000 */
[----:B------:R-:W-:-:S03]  /*06b0*/  MOV R4, R9 ;  /* 0x0000000900047202 */ /* 0x000fc60000000f00 */
[----:B------:R-:W-:-:S07]  /*06c0*/  FFMA R5, R5, R0, R8 ;  /* 0x0000000005057223 */ /* 0x000fce0000000008 */
.L_x_83:
[----:B------:R-:W-:Y:S05]  /*06d0*/  BSYNC.RECONVERGENT B0 ;  /* 0x0000000000007941 */ /* 0x000fea0003800200 */
.L_x_82:
[----:B-1----:R1:W3:Y:S01]  /*06e0*/  SHFL.DOWN PT, R6, R4, 0x4, 0x1f ;  /* 0x08801f0004067f89 */ /* 0x0022e200000e0000 */
[----:B------:R-:W-:Y:S01]  /*06f0*/  BSSY.RECONVERGENT B0, `(.L_x_84) ;  /* 0x000001c000007945 */ /* 0x000fe20003800200 */
[----:B------:R-:W-:Y:S02]  /*0700*/  @!P4 LEA.HI R7, R2, R7, RZ, 0x1e ;  /* 0x000000070207c211 */ /* 0x000fe400078ff0ff */
[----:B--2---:R1:W2:Y:S01]  /*0710*/  SHFL.DOWN PT, R15, R5, 0x4, 0x1f ;  /* 0x08801f00050f7f89 */ /* 0x0042a200000e0000 */
[----:B------:R-:W-:Y:S05]  /*0720*/  @P2 BRA `(.L_x_85) ;  /* 0x0000000000602947 */ /* 0x000fea0003800000 */
[----:B------:R-:W-:Y:S01]  /*0730*/  HFMA2 R11, -RZ, RZ, 0.96630859375, -0.0022525787353515625 ;  /* 0x3bbb989dff0b7431 */ /* 0x000fe200000001ff */
[----:B---3--:R-:W-:Y:S02]  /*0740*/  FMNMX R9, R4, R6, !PT ;  /* 0x0000000604097209 */ /* 0x008fe40007800000 */
[----:B------:R-:W-:-:S03]  /*0750*/  MOV R13, 0x437c0000 ;  /* 0x437c0000000d7802 */ /* 0x000fc60000000f00 */
[--C-:B------:R-:W-:Y:S01]  /*0760*/  FADD R6, R6, -R9.reuse ;  /* 0x8000000906067221 */ /* 0x100fe20000000000 */
[----:B------:R-:W-:-:S03]  /*0770*/  FADD R0, R4, -R9 ;  /* 0x8000000904007221 */ /* 0x000fc60000000000 */
[-C--:B------:R-:W-:Y:S01]  /*0780*/  FFMA.SAT R8, R6, R11.reuse, 0.5 ;  /* 0x3f00000006087423 */ /* 0x080fe2000000200b */
[----:B01----:R-:W-:-:S03]  /*0790*/  FFMA.SAT R4, R0, R11, 0.5 ;  /* 0x3f00000000047423 */ /* 0x003fc6000000200b */
        /* <DEDUP_REMOVED lines=17> */
.L_x_85:
[----:B------:R-:W-:Y:S05]  /*08b0*/  BSYNC.RECONVERGENT B0 ;  /* 0x0000000000007941 */ /* 0x000fea0003800200 */
.L_x_84:
[----:B---3--:R3:W4:Y:S01]  /*08c0*/  SHFL.DOWN PT, R6, R4, 0x2, 0x1f ;  /* 0x08401f0004067f89 */ /* 0x00872200000e0000 */
[----:B------:R-:W-:Y:S03]  /*08d0*/  BSSY.RECONVERGENT B0, `(.L_x_86) ;  /* 0x000001b000007945 */ /* 0x000fe60003800200 */
[----:B--2---:R3:W2:Y:S01]  /*08e0*/  SHFL.DOWN PT, R15, R5, 0x2, 0x1f ;  /* 0x08401f00050f7f89 */ /* 0x0046a200000e0000 */
[----:B------:R-:W-:Y:S05]  /*08f0*/  @P3 BRA `(.L_x_87) ;  /* 0x0000000000603947 */ /* 0x000fea0003800000 */
[----:B------:R-:W-:Y:S01]  /*0900*/  HFMA2 R11, -RZ, RZ, 0.96630859375, -0.0022525787353515625 ;  /* 0x3bbb989dff0b7431 */ /* 0x000fe200000001ff */
[----:B----4-:R-:W-:Y:S02]  /*0910*/  FMNMX R9, R4, R6, !PT ;  /* 0x0000000604097209 */ /* 0x010fe40007800000 */
[----:B------:R-:W-:-:S03]  /*0920*/  MOV R13, 0x437c0000 ;  /* 0x437c0000000d7802 */ /* 0x000fc60000000f00 */
[--C-:B------:R-:W-:Y:S01]  /*0930*/  FADD R6, R6, -R9.reuse ;  /* 0x8000000906067221 */ /* 0x100fe20000000000 */
[----:B------:R-:W-:-:S03]  /*0940*/  FADD R0, R4, -R9 ;  /* 0x8000000904007221 */ /* 0x000fc60000000000 */
[-C--:B------:R-:W-:Y:S01]  /*0950*/  FFMA.SAT R8, R6, R11.reuse, 0.5 ;  /* 0x3f00000006087423 */ /* 0x080fe2000000200b */
[----:B01-3--:R-:W-:-:S03]  /*0960*/  FFMA.SAT R4, R0, R11, 0.5 ;  /* 0x3f00000000047423 */ /* 0x00bfc6000000200b */
        /* <DEDUP_REMOVED lines=17> */
.L_x_87:
[----:B------:R-:W-:Y:S05]  /*0a80*/  BSYNC.RECONVERGENT B0 ;  /* 0x0000000000007941 */ /* 0x000fea0003800200 */
.L_x_86:
[----:B----4-:R4:W0:Y:S01]  /*0a90*/  SHFL.DOWN PT, R6, R4, 0x1, 0x1f ;  /* 0x08201f0004067f89 */ /* 0x01082200000e0000 */
[----:B------:R-:W-:Y:S03]  /*0aa0*/  BSSY.RECONVERGENT B0, `(.L_x_88) ;  /* 0x000001b000007945 */ /* 0x000fe60003800200 */
[----:B--2---:R4:W2:Y:S01]  /*0ab0*/  SHFL.DOWN PT, R15, R5, 0x1, 0x1f ;  /* 0x08201f00050f7f89 */ /* 0x0048a200000e0000 */
[----:B------:R-:W-:Y:S05]  /*0ac0*/  @P4 BRA `(.L_x_89) ;  /* 0x0000000000604947 */ /* 0x000fea0003800000 */
[----:B------:R-:W-:Y:S01]  /*0ad0*/  HFMA2 R11, -RZ, RZ, 0.96630859375, -0.0022525787353515625 ;  /* 0x3bbb989dff0b7431 */ /* 0x000fe200000001ff */
[----:B0-----:R-:W-:Y:S02]  /*0ae0*/  FMNMX R9, R4, R6, !PT ;  /* 0x0000000604097209 */ /* 0x001fe40007800000 */
[----:B------:R-:W-:-:S03]  /*0af0*/  MOV R13, 0x437c0000 ;  /* 0x437c0000000d7802 */ /* 0x000fc60000000f00 */
[--C-:B------:R-:W-:Y:S01]  /*0b00*/  FADD R6, R6, -R9.reuse ;  /* 0x8000000906067221 */ /* 0x100fe20000000000 */
[----:B------:R-:W-:-:S03]  /*0b10*/  FADD R0, R4, -R9 ;  /* 0x8000000904007221 */ /* 0x000fc60000000000 */
[-C--:B------:R-:W-:Y:S01]  /*0b20*/  FFMA.SAT R8, R6, R11.reuse, 0.5 ;  /* 0x3f00000006087423 */ /* 0x080fe2000000200b */
[----:B-1-34-:R-:W-:-:S03]  /*0b30*/  FFMA.SAT R4, R0, R11, 0.5 ;  /* 0x3f00000000047423 */ /* 0x01afc6000000200b */
        /* <DEDUP_REMOVED lines=17> */
.L_x_89:
[----:B------:R-:W-:Y:S05]  /*0c50*/  BSYNC.RECONVERGENT B0 ;  /* 0x0000000000007941 */ /* 0x000fea0003800200 */
.L_x_88:
[----:B------:R-:W-:Y:S01]  /*0c60*/  ISETP.GT.U32.AND P0, PT, R2, 0x1f, PT ;  /* 0x0000001f0200780c */ /* 0x000fe20003f04070 */
[----:B------:R0:W-:Y:S01]  /*0c70*/  @!P4 STS.64 [R7], R4 ;  /* 0x000000040700c388 */ /* 0x0001e20000000a00 */
[----:B------:R-:W-:Y:S01]  /*0c80*/  BSSY.RECONVERGENT B0, `(.L_x_90) ;  /* 0x0000037000007945 */ /* 0x000fe20003800200 */
[----:B------:R-:W-:Y:S10]  /*0c90*/  BAR.SYNC.DEFER_BLOCKING 0x0 ;  /* 0x0000000000007b1d */ /* 0x000ff40000010000 */
[----:B0-----:R-:W-:Y:S05]  /*0ca0*/  @P0 BRA `(.L_x_91) ;  /* 0x0000000000d00947 */ /* 0x001fea0003800000 */
[----:B------:R-:W0:Y:S01]  /*0cb0*/  LDCU UR4, c[0x0][0x360] ;  /* 0x00006c00ff0477ac */ /* 0x000e220008000800 */
[----:B-1-34-:R-:W-:Y:S01]  /*0cc0*/  MOV R4, 0x7f800000 ;  /* 0x7f80000000047802 */ /* 0x01afe20000000f00 */
[----:B0-----:R-:W-:Y:S02]  /*0cd0*/  USHF.R.U32.HI UR5, URZ, 0x5, UR4 ;  /* 0x00000005ff057899 */ /* 0x001fe40008011604 */
[----:B------:R-:W-:-:S04]  /*0ce0*/  UISETP.GE.U32.AND UP0, UPT, UR4, 0x21, UPT ;  /* 0x000000210400788c */ /* 0x000fc8000bf06070 */
[----:B------:R-:W-:-:S13]  /*0cf0*/  ISETP.GE.U32.AND P0, PT, R2, UR5, PT ;  /* 0x0000000502007c0c */ /* 0x000fda000bf06070 */
[----:B------:R-:W0:Y:S01]  /*0d00*/  @!P0 S2R R5, SR_CgaCtaId ;  /* 0x0000000000058919 */ /* 0x000e220000008800 */
[----:B------:R-:W-:-:S04]  /*0d10*/  @!P0 MOV R0, 0x400 ;  /* 0x0000040000008802 */ /* 0x000fc80000000f00 */
[----:B0-----:R-:W-:Y:S01]  /*0d20*/  @!P0 LEA R7, R5, R0, 0x18 ;  /* 0x0000000005078211 */ /* 0x001fe200078ec0ff */
[----:B------:R-:W-:-:S03]  /*0d30*/  HFMA2 R5, -RZ, RZ, 0, 0 ;  /* 0x00000000ff057431 */ /* 0x000fc600000001ff */
[----:B------:R-:W-:-:S05]  /*0d40*/  @!P0 LEA R0, R2, R7, 0x3 ;  /* 0x0000000702008211 */ /* 0x000fca00078e18ff */
[----:B------:R0:W1:Y:S01]  /*0d50*/  @!P0 LDS.64 R4, [R0] ;  /* 0x0000000000048984 */ /* 0x0000620000000a00 */
[----:B------:R-:W-:Y:S05]  /*0d60*/  BRA.U !UP0, `(.L_x_92) ;  /* 0x0000000108907547 */ /* 0x000fea000b800000 */
[----:B------:R-:W3:Y:S01]  /*0d70*/  S2UR UR6, SR_CgaCtaId ;  /* 0x00000000000679c3 */ /* 0x000ee20000008800 */
[----:B------:R-:W-:Y:S01]  /*0d80*/  UIADD3 UR4, UPT, UPT, UR4, 0x1f, URZ ;  /* 0x0000001f04047890 */ /* 0x000fe2000fffe0ff */
[----:B------:R-:W-:-:S03]  /*0d90*/  UMOV UR5, 0x400 ;  /* 0x0000040000057882 */ /* 0x000fc60000000000 */
[----:B------:R-:W-:Y:S02]  /*0da0*/  USHF.R.U32.HI UR4, URZ, 0x5, UR4 ;  /* 0x00000005ff047899 */ /* 0x000fe40008011604 */
[----:B---3--:R-:W-:-:S03]  /*0db0*/  ULEA UR5, UR6, UR5, 0x18 ;  /* 0x0000000506057291 */ /* 0x008fc6000f8ec0ff */
[----:B------:R-:W-:-:S09]  /*0dc0*/  UMOV UR6, 0x1 ;  /* 0x0000000100067882 */ /* 0x000fd20000000000 */
.L_x_93:
[----:B------:R-:W-:Y:S01]  /*0dd0*/  ULEA UR7, UR6, UR5, 0x3 ;  /* 0x0000000506077291 */ /* 0x000fe2000f8e18ff */
[----:B------:R-:W-:Y:S01]  /*0de0*/  HFMA2 R11, -RZ, RZ, 0.96630859375, -0.0022525787353515625 ;  /* 0x3bbb989dff0b7431 */ /* 0x000fe200000001ff */
[----:B------:R-:W-:Y:S01]  /*0df0*/  MOV R13, 0x437c0000 ;  /* 0x437c0000000d7802 */ /* 0x000fe20000000f00 */
[----:B------:R-:W-:-:S04]  /*0e00*/  USHF.L.U32 UR6, UR6, 0x1, URZ ;  /* 0x0000000106067899 */ /* 0x000fc800080006ff */
[----:B------:R-:W-:Y:S02]  /*0e10*/  UISETP.GE.U32.AND UP0, UPT, UR6, UR4, UPT ;  /* 0x000000040600728c */ /* 0x000fe4000bf06070 */
[----:B------:R-:W1:Y:S02]  /*0e20*/  LDS.64 R6, [UR7] ;  /* 0x00000007ff067984 */ /* 0x000e640008000a00 */
[----:B-1----:R-:W-:-:S05]  /*0e30*/  FMNMX R9, R6, R4, !PT ;  /* 0x0000000406097209 */ /* 0x002fca0007800000 */
[----:B------:R-:W-:Y:S01]  /*0e40*/  FADD R6, R6, -R9 ;  /* 0x8000000906067221 */ /* 0x000fe20000000000 */
[----:B0-----:R-:W-:-:S03]  /*0e50*/  FADD R0, -R9, R4 ;  /* 0x0000000409007221 */ /* 0x001fc60000000100 */
        /* <DEDUP_REMOVED lines=18> */
[----:B------:R-:W-:Y:S01]  /*0f80*/  FFMA R5, R0, R5, R7 ;  /* 0x0000000500057223 */ /* 0x000fe20000000007 */
[----:B------:R-:W-:Y:S06]  /*0f90*/  BRA.U !UP0, `(.L_x_93) ;  /* 0xfffffffd088c7547 */ /* 0x000fec000b83ffff */
[----:B------:R-:W-:-:S07]  /*0fa0*/  MOV R4, R9 ;  /* 0x0000000900047202 */ /* 0x000fce0000000f00 */
.L_x_92:
[----:B------:R-:W3:Y:S01]  /*0fb0*/  S2UR UR5, SR_CgaCtaId ;  /* 0x00000000000579c3 */ /* 0x000ee20000008800 */
[----:B------:R-:W-:Y:S02]  /*0fc0*/  UMOV UR4, 0x400 ;  /* 0x0000040000047882 */ /* 0x000fe40000000000 */
[----:B---3--:R-:W-:-:S09]  /*0fd0*/  ULEA UR4, UR5, UR4, 0x18 ;  /* 0x0000000405047291 */ /* 0x008fd2000f8ec0ff */
[----:B-1----:R1:W-:Y:S03]  /*0fe0*/  STS.64 [UR4], R4 ;  /* 0x00000004ff007988 */ /* 0x0023e60008000a04 */
.L_x_91:
[----:B------:R-:W-:Y:S05]  /*0ff0*/  BSYNC.RECONVERGENT B0 ;  /* 0x0000000000007941 */ /* 0x000fea0003800200 */
.L_x_90:
[----:B------:R-:W-:Y:S01]  /*1000*/  BAR.SYNC.DEFER_BLOCKING 0x0 ;  /* 0x0000000000007b1d */ /* 0x000fe20000010000 */
[----:B------:R-:W-:-:S13]  /*1010*/  ISETP.GE.AND P0, PT, R2, R3, PT ;  /* 0x000000030200720c */ /* 0x000fda0003f06270 */
[----:B------:R-:W-:Y:S05]  /*1020*/  @P0 EXIT ;  /* 0x000000000000094d */ /* 0x000fea0003800000 */
[----:B------:R-:W5:Y:S01]  /*1030*/  S2UR UR5, SR_CgaCtaId ;  /* 0x00000000000579c3 */ /* 0x000f620000008800 */
[----:B------:R-:W-:-:S07]  /*1040*/  UMOV UR4, 0x400 ;  /* 0x0000040000047882 */ /* 0x000fce0000000000 */
[----:B------:R-:W0:Y:S08]  /*1050*/  LDC R11, c[0x0][0x388] ;  /* 0x0000e200ff0b7b82 */ /* 0x000e300000000800 */
[----:B------:R-:W0:Y:S01]  /*1060*/  LDC.64 R6, c[0x0][0x380] ;  /* 0x0000e000ff067b82 */ /* 0x000e220000000a00 */
[----:B-----5:R-:W-:Y:S01]  /*1070*/  ULEA UR4, UR5, UR4, 0x18 ;  /* 0x0000000405047291 */ /* 0x020fe2000f8ec0ff */
[----:B------:R-:W0:Y:S08]  /*1080*/  LDCU UR5, c[0x0][0x388] ;  /* 0x00007100ff0577ac */ /* 0x000e300008000800 */
[----:B-1-34-:R-:W1:Y:S02]  /*1090*/  LDS.64 R4, [UR4] ;  /* 0x00000004ff047984 */ /* 0x01ae640008000a00 */
[----:B------:R-:W3:Y:S02]  /*10a0*/  LDCU UR4, c[0x0][0x360] ;  /* 0x00006c00ff0477ac */ /* 0x000ee40008000800 */
.L_x_96:
[----:B0-----:R-:W-:-:S04]  /*10b0*/  IMAD R9, R11, UR10, R2 ;  /* 0x0000000a0b097c24 */ /* 0x001fc8000f8e0202 */
[----:B------:R-:W-:-:S05]  /*10c0*/  IMAD.WIDE R8, R9, 0x4, R6 ;  /* 0x0000000409087825 */ /* 0x000fca00078e0206 */
[----:B------:R-:W4:Y:S01]  /*10d0*/  LDG.E R3, desc[UR8][R8.64] ;  /* 0x0000000808037981 */ /* 0x000f22000c1e1900 */
[----:B------:R-:W-:Y:S01]  /*10e0*/  HFMA2 R0, -RZ, RZ, 0.96630859375, -0.0022525787353515625 ;  /* 0x3bbb989dff007431 */ /* 0x000fe200000001ff */
[----:B------:R-:W-:Y:S01]  /*10f0*/  MOV R13, 0x437c0000 ;  /* 0x437c0000000d7802 */ /* 0x000fe20000000f00 */
[----:B-1----:R-:W0:Y:S01]  /*1100*/  MUFU.RCP R12, R5 ;  /* 0x00000005000c7308 */ /* 0x002e220000001000 */
[----:B------:R-:W-:Y:S01]  /*1110*/  BSSY.RECONVERGENT B0, `(.L_x_94) ;  /* 0x0000014000007945 */ /* 0x000fe20003800200 */
[----:B----4-:R-:W-:-:S04]  /*1120*/  FADD R3, -R4, R3 ;  /* 0x0000000304037221 */ /* 0x010fc80000000100 */
[----:B------:R-:W-:-:S04]  /*1130*/  FFMA.SAT R0, R3, R0, 0.5 ;  /* 0x3f00000003007423 */ /* 0x000fc80000002000 */
[----:B------:R-:W-:Y:S01]  /*1140*/  FFMA.RM R0, R0, R13, 12582913 ;  /* 0x4b40000100007423 */ /* 0x000fe2000000400d */
[----:B0-----:R-:W-:-:S03]  /*1150*/  FFMA R13, -R5, R12, 1 ;  /* 0x3f800000050d7423 */ /* 0x001fc6000000010c */
[C---:B------:R-:W-:Y:S01]  /*1160*/  FADD R10, R0.reuse, -12583039 ;  /* 0xcb40007f000a7421 */ /* 0x040fe20000000000 */
[----:B------:R-:W-:Y:S01]  /*1170*/  SHF.L.U32 R0, R0, 0x17, RZ ;  /* 0x0000001700007819 */ /* 0x000fe200000006ff */
[----:B------:R-:W-:Y:S02]  /*1180*/  FFMA R13, R12, R13, R12 ;  /* 0x0000000d0c0d7223 */ /* 0x000fe4000000000c */
[----:B------:R-:W-:-:S04]  /*1190*/  FFMA R10, R3, 1.4426950216293334961, -R10 ;  /* 0x3fb8aa3b030a7823 */ /* 0x000fc8000000080a */
[----:B------:R-:W-:-:S04]  /*11a0*/  FFMA R10, R3, 1.925963033500011079e-08, R10 ;  /* 0x32a57060030a7823 */ /* 0x000fc8000000000a */
[----:B------:R-:W0:Y:S02]  /*11b0*/  MUFU.EX2 R3, R10 ;  /* 0x0000000a00037308 */ /* 0x000e240000000800 */
[----:B0-----:R-:W-:-:S06]  /*11c0*/  FMUL R0, R0, R3 ;  /* 0x0000000300007220 */ /* 0x001fcc0000400000 */
[----:B------:R-:W0:Y:S01]  /*11d0*/  FCHK P0, R0, R5 ;  /* 0x0000000500007302 */ /* 0x000e220000000000 */
[----:B------:R-:W-:-:S04]  /*11e0*/  FFMA R12, R0, R13, RZ ;  /* 0x0000000d000c7223 */ /* 0x000fc800000000ff */
[----:B------:R-:W-:-:S04]  /*11f0*/  FFMA R3, -R5, R12, R0 ;  /* 0x0000000c05037223 */ /* 0x000fc80000000100 */
[----:B------:R-:W-:Y:S01]  /*1200*/  FFMA R3, R13, R3, R12 ;  /* 0x000000030d037223 */ /* 0x000fe2000000000c */
[----:B0-----:R-:W-:Y:S06]  /*1210*/  @!P0 BRA `(.L_x_95) ;  /* 0x00000000000c8947 */ /* 0x001fec0003800000 */
[----:B------:R-:W-:-:S07]  /*1220*/  MOV R10, 0x1240 ;  /* 0x00001240000a7802 */ /* 0x000fce0000000f00 */
[----:B--23--:R-:W-:Y:S05]  /*1230*/  CALL.REL.NOINC `($__internal_0_$__cuda_sm3x_div_rn_noftz_f32_slowpath) ;  /* 0x00000000001c7944 */ /* 0x00cfea0003c00000 */
[----:B------:R-:W-:-:S07]  /*1240*/  MOV R3, R0 ;  /* 0x0000000000037202 */ /* 0x000fce0000000f00 */
.L_x_95:
[----:B---3--:R-:W-:Y:S05]  /*1250*/  BSYNC.RECONVERGENT B0 ;  /* 0x0000000000007941 */ /* 0x008fea0003800200 */
.L_x_94:
[----:B------:R4:W-:Y:S01]  /*1260*/  STG.E desc[UR8][R8.64], R3 ;  /* 0x0000000308007986 */ /* 0x0009e2000c101908 */
[----:B------:R-:W-:-:S04]  /*1270*/  IADD3 R2, PT, PT, R2, UR4, RZ ;  /* 0x0000000402027c10 */ /* 0x000fc8000fffe0ff */
[----:B------:R-:W-:-:S13]  /*1280*/  ISETP.GE.AND P0, PT, R2, UR5, PT ;  /* 0x0000000502007c0c */ /* 0x000fda000bf06270 */
[----:B----4-:R-:W-:Y:S05]  /*1290*/  @!P0 BRA `(.L_x_96) ;  /* 0xfffffffc00848947 */ /* 0x010fea000383ffff */
[----:B------:R-:W-:Y:S05]  /*12a0*/  EXIT ;  /* 0x000000000000794d */ /* 0x000fea0003800000 */
        .weak           $__internal_0_$__cuda_sm3x_div_rn_noftz_f32_slowpath
        .type           $__internal_0_$__cuda_sm3x_div_rn_noftz_f32_slowpath,@function
        .size           $__internal_0_$__cuda_sm3x_div_rn_noftz_f32_slowpath,(.L_x_109 - $__internal_0_$__cuda_sm3x_div_rn_noftz_f32_slowpath)
$__internal_0_$__cuda_sm3x_div_rn_noftz_f32_slowpath:
[----:B------:R-:W-:Y:S01]  /*12b0*/  SHF.R.U32.HI R13, RZ, 0x17, R5 ;  /* 0x00000017ff0d7819 */ /* 0x000fe20000011605 */
[----:B------:R-:W-:Y:S01]  /*12c0*/  BSSY.RECONVERGENT B1, `(.L_x_97) ;  /* 0x0000065000017945 */ /* 0x000fe20003800200 */
[----:B------:R-:W-:Y:S02]  /*12d0*/  SHF.R.U32.HI R3, RZ, 0x17, R0 ;  /* 0x00000017ff037819 */ /* 0x000fe40000011600 */
[----:B------:R-:W-:Y:S02]  /*12e0*/  LOP3.LUT R13, R13, 0xff, RZ, 0xc0, !PT ;  /* 0x000000ff0d0d7812 */ /* 0x000fe400078ec0ff */
[----:B------:R-:W-:Y:S02]  /*12f0*/  LOP3.LUT R18, R3, 0xff, RZ, 0xc0, !PT ;  /* 0x000000ff03127812 */ /* 0x000fe400078ec0ff */
[----:B------:R-:W-:Y:S02]  /*1300*/  IADD3 R16, PT, PT, R13, -0x1, RZ ;  /* 0xffffffff0d107810 */ /* 0x000fe40007ffe0ff */
[----:B------:R-:W-:-:S02]  /*1310*/  IADD3 R17, PT, PT, R18, -0x1, RZ ;  /* 0xffffffff12117810 */ /* 0x000fc40007ffe0ff */
[----:B------:R-:W-:Y:S02]  /*1320*/  ISETP.GT.U32.AND P0, PT, R16, 0xfd, PT ;  /* 0x000000fd1000780c */ /* 0x000fe40003f04070 */
[----:B------:R-:W-:Y:S02]  /*1330*/  MOV R14, R0 ;  /* 0x00000000000e7202 */ /* 0x000fe40000000f00 */
[----:B------:R-:W-:Y:S02]  /*1340*/  ISETP.GT.U32.OR P0, PT, R17, 0xfd, P0 ;  /* 0x000000fd1100780c */ /* 0x000fe40000704470 */
[----:B------:R-:W-:-:S11]  /*1350*/  MOV R15, R5 ;  /* 0x00000005000f7202 */ /* 0x000fd60000000f00 */
[----:B------:R-:W-:Y:S01]  /*1360*/  @!P0 MOV R12, RZ ;  /* 0x000000ff000c8202 */ /* 0x000fe20000000f00 */
[----:B------:R-:W-:Y:S06]  /*1370*/  @!P0 BRA `(.L_x_98) ;  /* 0x0000000000608947 */ /* 0x000fec0003800000 */
[----:B------:R-:W-:Y:S02]  /*1380*/  FSETP.GTU.FTZ.AND P1, PT, |R5|, +INF , PT ;  /* 0x7f8000000500780b */ /* 0x000fe40003f3c200 */
[----:B------:R-:W-:Y:S02]  /*1390*/  FSETP.GTU.FTZ.AND P0, PT, |R0|, +INF , PT ;  /* 0x7f8000000000780b */ /* 0x000fe40003f1c200 */
[----:B------:R-:W-:Y:S02]  /*13a0*/  MOV R3, R5 ;  /* 0x0000000500037202 */ /* 0x000fe40000000f00 */
[----:B------:R-:W-:-:S13]  /*13b0*/  PLOP3.LUT P0, PT, P0, P1, PT, 0xf8, 0x8f ;  /* 0x00000000008f781c */ /* 0x000fda0000703f70 */
[----:B------:R-:W-:Y:S05]  /*13c0*/  @P0 BRA `(.L_x_99) ;  /* 0x00000004004c0947 */ /* 0x000fea0003800000 */
[----:B------:R-:W-:-:S13]  /*13d0*/  LOP3.LUT P0, RZ, R15, 0x7fffffff, R14, 0xc8, !PT ;  /* 0x7fffffff0fff7812 */ /* 0x000fda000780c80e */
[----:B------:R-:W-:Y:S05]  /*13e0*/  @!P0 BRA `(.L_x_100) ;  /* 0x00000004003c8947 */ /* 0x000fea0003800000 */
[C---:B------:R-:W-:Y:S02]  /*13f0*/  FSETP.NEU.FTZ.AND P2, PT, |R0|.reuse, +INF , PT ;  /* 0x7f8000000000780b */ /* 0x040fe40003f5d200 */
[----:B------:R-:W-:Y:S02]  /*1400*/  FSETP.NEU.FTZ.AND P1, PT, |R3|, +INF , PT ;  /* 0x7f8000000300780b */ /* 0x000fe40003f3d200 */
[----:B------:R-:W-:-:S11]  /*1410*/  FSETP.NEU.FTZ.AND P0, PT, |R0|, +INF , PT ;  /* 0x7f8000000000780b */ /* 0x000fd60003f1d200 */
[----:B------:R-:W-:Y:S05]  /*1420*/  @!P1 BRA !P2, `(.L_x_100) ;  /* 0x00000004002c9947 */ /* 0x000fea0005000000 */
[----:B------:R-:W-:-:S04]  /*1430*/  LOP3.LUT P2, RZ, R14, 0x7fffffff, RZ, 0xc0, !PT ;  /* 0x7fffffff0eff7812 */ /* 0x000fc8000784c0ff */
[----:B------:R-:W-:-:S13]  /*1440*/  PLOP3.LUT P1, PT, P1, P2, PT, 0x2f, 0xf2 ;  /* 0x0000000000f2781c */ /* 0x000fda0000f24577 */
[----:B------:R-:W-:Y:S05]  /*1450*/  @P1 BRA `(.L_x_101) ;  /* 0x0000000400181947 */ /* 0x000fea0003800000 */
[----:B------:R-:W-:-:S04]  /*1460*/  LOP3.LUT P1, RZ, R15, 0x7fffffff, RZ, 0xc0, !PT ;  /* 0x7fffffff0fff7812 */ /* 0x000fc8000782c0ff */
[----:B------:R-:W-:-:S13]  /*1470*/  PLOP3.LUT P0, PT, P0, P1, PT, 0x2f, 0xf2 ;  /* 0x0000000000f2781c */ /* 0x000fda0000702577 */
[----:B------:R-:W-:Y:S05]  /*1480*/  @P0 BRA `(.L_x_102) ;  /* 0x0000000400000947 */ /* 0x000fea0003800000 */
[----:B------:R-:W-:Y:S02]  /*1490*/  ISETP.GE.AND P0, PT, R17, RZ, PT ;  /* 0x000000ff1100720c */ /* 0x000fe40003f06270 */
[----:B------:R-:W-:-:S11]  /*14a0*/  ISETP.GE.AND P1, PT, R16, RZ, PT ;  /* 0x000000ff1000720c */ /* 0x000fd60003f26270 */
[----:B------:R-:W-:Y:S01]  /*14b0*/  @P0 MOV R12, RZ ;  /* 0x000000ff000c0202 */ /* 0x000fe20000000f00 */
[----:B------:R-:W-:Y:S01]  /*14c0*/  @!P0 FFMA R14, R0, 1.84467440737095516160e+19, RZ ;  /* 0x5f800000000e8823 */ /* 0x000fe200000000ff */
[----:B------:R-:W-:Y:S01]  /*14d0*/  @!P0 MOV R12, 0xffffffc0 ;  /* 0xffffffc0000c8802 */ /* 0x000fe20000000f00 */
[----:B------:R-:W-:-:S03]  /*14e0*/  @!P1 FFMA R15, R3, 1.84467440737095516160e+19, RZ ;  /* 0x5f800000030f9823 */ /* 0x000fc600000000ff */
[----:B------:R-:W-:-:S07]  /*14f0*/  @!P1 IADD3 R12, PT, PT, R12, 0x40, RZ ;  /* 0x000000400c0c9810 */ /* 0x000fce0007ffe0ff */
.L_x_98:
[----:B------:R-:W-:Y:S01]  /*1500*/  LEA R0, R13, 0xc0800000, 0x17 ;  /* 0xc08000000d007811 */ /* 0x000fe200078eb8ff */
[----:B------:R-:W-:Y:S01]  /*1510*/  BSSY.RECONVERGENT B2, `(.L_x_103) ;  /* 0x0000036000027945 */ /* 0x000fe20003800200 */
[----:B------:R-:W-:Y:S02]  /*1520*/  IADD3 R3, PT, PT, R18, -0x7f, RZ ;  /* 0xffffff8112037810 */ /* 0x000fe40007ffe0ff */
[----:B------:R-:W-:Y:S02]  /*1530*/  IADD3 R15, PT, PT, -R0, R15, RZ ;  /* 0x0000000f000f7210 */ /* 0x000fe40007ffe1ff */
[C---:B------:R-:W-:Y:S01]  /*1540*/  IADD3 R13, PT, PT, R3.reuse, 0x7f, -R13 ;  /* 0x0000007f030d7810 */ /* 0x040fe20007ffe80d */
[----:B------:R-:W-:Y:S01]  /*1550*/  IMAD R0, R3, -0x800000, R14 ;  /* 0xff80000003007824 */ /* 0x000fe200078e020e */
[----:B------:R-:W0:Y:S01]  /*1560*/  MUFU.RCP R16, R15 ;  /* 0x0000000f00107308 */ /* 0x000e220000001000 */
[----:B------:R-:W-:Y:S01]  /*1570*/  FADD.FTZ R17, -R15, -RZ ;  /* 0x800000ff0f117221 */ /* 0x000fe20000010100 */
[----:B------:R-:W-:-:S03]  /*1580*/  IADD3 R13, PT, PT, R13, R12, RZ ;  /* 0x0000000c0d0d7210 */ /* 0x000fc60007ffe0ff */
[----:B0-----:R-:W-:-:S04]  /*1590*/  FFMA R19, R16, R17, 1 ;  /* 0x3f80000010137423 */ /* 0x001fc80000000011 */
[----:B------:R-:W-:-:S04]  /*15a0*/  FFMA R21, R16, R19, R16 ;  /* 0x0000001310157223 */ /* 0x000fc80000000010 */
[----:B------:R-:W-:-:S04]  /*15b0*/  FFMA R14, R0, R21, RZ ;  /* 0x00000015000e7223 */ /* 0x000fc800000000ff */
[----:B------:R-:W-:-:S04]  /*15c0*/  FFMA R19, R17, R14, R0 ;  /* 0x0000000e11137223 */ /* 0x000fc80000000000 */
[----:B------:R-:W-:-:S04]  /*15d0*/  FFMA R14, R21, R19, R14 ;  /* 0x00000013150e7223 */ /* 0x000fc8000000000e */
[----:B------:R-:W-:-:S04]  /*15e0*/  FFMA R17, R17, R14, R0 ;  /* 0x0000000e11117223 */ /* 0x000fc80000000000 */
[----:B------:R-:W-:-:S05]  /*15f0*/  FFMA R0, R21, R17, R14 ;  /* 0x0000001115007223 */ /* 0x000fca000000000e */
[----:B------:R-:W-:-:S04]  /*1600*/  SHF.R.U32.HI R3, RZ, 0x17, R0 ;  /* 0x00000017ff037819 */ /* 0x000fc80000011600 */
[----:B------:R-:W-:-:S04]  /*1610*/  LOP3.LUT R3, R3, 0xff, RZ, 0xc0, !PT ;  /* 0x000000ff03037812 */ /* 0x000fc800078ec0ff */
[----:B------:R-:W-:-:S04]  /*1620*/  IADD3 R15, PT, PT, R3, R13, RZ ;  /* 0x0000000d030f7210 */ /* 0x000fc80007ffe0ff */
[----:B------:R-:W-:-:S04]  /*1630*/  IADD3 R3, PT, PT, R15, -0x1, RZ ;  /* 0xffffffff0f037810 */ /* 0x000fc80007ffe0ff */
[----:B------:R-:W-:-:S13]  /*1640*/  ISETP.GE.U32.AND P0, PT, R3, 0xfe, PT ;  /* 0x000000fe0300780c */ /* 0x000fda0003f06070 */
[----:B------:R-:W-:Y:S05]  /*1650*/  @!P0 BRA `(.L_x_104) ;  /* 0x0000000000808947 */ /* 0x000fea0003800000 */
[----:B------:R-:W-:-:S13]  /*1660*/  ISETP.GT.AND P0, PT, R15, 0xfe, PT ;  /* 0x000000fe0f00780c */ /* 0x000fda0003f04270 */
[----:B------:R-:W-:Y:S05]  /*1670*/  @P0 BRA `(.L_x_105) ;  /* 0x00000000006c0947 */ /* 0x000fea0003800000 */
[----:B------:R-:W-:-:S13]  /*1680*/  ISETP.GE.AND P0, PT, R15, 0x1, PT ;  /* 0x000000010f00780c */ /* 0x000fda0003f06270 */
[----:B------:R-:W-:Y:S05]  /*1690*/  @P0 BRA `(.L_x_106) ;  /* 0x0000000000740947 */ /* 0x000fea0003800000 */
[----:B------:R-:W-:Y:S02]  /*16a0*/  ISETP.GE.AND P0, PT, R15, -0x18, PT ;  /* 0xffffffe80f00780c */ /* 0x000fe40003f06270 */
[----:B------:R-:W-:-:S11]  /*16b0*/  LOP3.LUT R0, R0, 0x80000000, RZ, 0xc0, !PT ;  /* 0x8000000000007812 */ /* 0x000fd600078ec0ff */
[----:B------:R-:W-:Y:S05]  /*16c0*/  @!P0 BRA `(.L_x_106) ;  /* 0x0000000000688947 */ /* 0x000fea0003800000 */
[CCC-:B------:R-:W-:Y:S01]  /*16d0*/  FFMA.RZ R3, R21.reuse, R17.reuse, R14.reuse ;  /* 0x0000001115037223 */ /* 0x1c0fe2000000c00e */
[-CC-:B------:R-:W-:Y:S01]  /*16e0*/  FFMA.RM R12, R21, R17.reuse, R14.reuse ;  /* 0x00000011150c7223 */ /* 0x180fe2000000400e */
[C---:B------:R-:W-:Y:S02]  /*16f0*/  ISETP.NE.AND P2, PT, R15.reuse, RZ, PT ;  /* 0x000000ff0f00720c */ /* 0x040fe40003f45270 */
[----:B------:R-:W-:Y:S02]  /*1700*/  ISETP.NE.AND P1, PT, R15, RZ, PT ;  /* 0x000000ff0f00720c */ /* 0x000fe40003f25270 */
[----:B------:R-:W-:Y:S01]  /*1710*/  LOP3.LUT R13, R3, 0x7fffff, RZ, 0xc0, !PT ;  /* 0x007fffff030d7812 */ /* 0x000fe200078ec0ff */
[----:B------:R-:W-:Y:S01]  /*1720*/  FFMA.RP R3, R21, R17, R14 ;  /* 0x0000001115037223 */ /* 0x000fe2000000800e */
[----:B------:R-:W-:Y:S02]  /*1730*/  IADD3 R14, PT, PT, R15, 0x20, RZ ;  /* 0x000000200f0e7810 */ /* 0x000fe40007ffe0ff */
[----:B------:R-:W-:-:S02]  /*1740*/  LOP3.LUT R13, R13, 0x800000, RZ, 0xfc, !PT ;  /* 0x008000000d0d7812 */ /* 0x000fc400078efcff */
[----:B------:R-:W-:Y:S02]  /*1750*/  IADD3 R15, PT, PT, -R15, RZ, RZ ;  /* 0x000000ff0f0f7210 */ /* 0x000fe40007ffe1ff */
[----:B------:R-:W-:Y:S02]  /*1760*/  SHF.L.U32 R14, R13, R14, RZ ;  /* 0x0000000e0d0e7219 */ /* 0x000fe400000006ff */
[----:B------:R-:W-:Y:S02]  /*1770*/  FSETP.NEU.FTZ.AND P0, PT, R3, R12, PT ;  /* 0x0000000c0300720b */ /* 0x000fe40003f1d000 */
[----:B------:R-:W-:Y:S02]  /*1780*/  SEL R12, R15, RZ, P2 ;  /* 0x000000ff0f0c7207 */ /* 0x000fe40001000000 */
[----:B------:R-:W-:Y:S02]  /*1790*/  ISETP.NE.AND P1, PT, R14, RZ, P1 ;  /* 0x000000ff0e00720c */ /* 0x000fe40000f25270 */
[----:B------:R-:W-:-:S02]  /*17a0*/  SHF.R.U32.HI R12, RZ, R12, R13 ;  /* 0x0000000cff0c7219 */ /* 0x000fc4000001160d */
[----:B------:R-:W-:Y:S02]  /*17b0*/  PLOP3.LUT P0, PT, P0, P1, PT, 0xf8, 0x8f ;  /* 0x00000000008f781c */ /* 0x000fe40000703f70 */
[----:B------:R-:W-:Y:S02]  /*17c0*/  SHF.R.U32.HI R14, RZ, 0x1, R12 ;  /* 0x00000001ff0e7819 */ /* 0x000fe4000001160c */
[----:B------:R-:W-:-:S04]  /*17d0*/  SEL R3, RZ, 0x1, !P0 ;  /* 0x00000001ff037807 */ /* 0x000fc80004000000 */
[----:B------:R-:W-:-:S04]  /*17e0*/  LOP3.LUT R3, R3, 0x1, R14, 0xf8, !PT ;  /* 0x0000000103037812 */ /* 0x000fc800078ef80e */
[----:B------:R-:W-:-:S04]  /*17f0*/  LOP3.LUT R3, R3, R12, RZ, 0xc0, !PT ;  /* 0x0000000c03037212 */ /* 0x000fc800078ec0ff */
[----:B------:R-:W-:-:S04]  /*1800*/  IADD3 R3, PT, PT, R14, R3, RZ ;  /* 0x000000030e037210 */ /* 0x000fc80007ffe0ff */
[----:B------:R-:W-:Y:S01]  /*1810*/  LOP3.LUT R0, R3, R0, RZ, 0xfc, !PT ;  /* 0x0000000003007212 */ /* 0x000fe200078efcff */
[----:B------:R-:W-:Y:S06]  /*1820*/  BRA `(.L_x_106) ;  /* 0x0000000000107947 */ /* 0x000fec0003800000 */
.L_x_105:
[----:B------:R-:W-:-:S04]  /*1830*/  LOP3.LUT R0, R0, 0x80000000, RZ, 0xc0, !PT ;  /* 0x8000000000007812 */ /* 0x000fc800078ec0ff */
[----:B------:R-:W-:Y:S01]  /*1840*/  LOP3.LUT R0, R0, 0x7f800000, RZ, 0xfc, !PT ;  /* 0x7f80000000007812 */ /* 0x000fe200078efcff */
[----:B------:R-:W-:Y:S06]  /*1850*/  BRA `(.L_x_106) ;  /* 0x0000000000047947 */ /* 0x000fec0003800000 */
.L_x_104:
[----:B------:R-:W-:-:S07]  /*1860*/  LEA R0, R13, R0, 0x17 ;  /* 0x000000000d007211 */ /* 0x000fce00078eb8ff */
.L_x_106:
[----:B------:R-:W-:Y:S05]  /*1870*/  BSYNC.RECONVERGENT B2 ;  /* 0x0000000000027941 */ /* 0x000fea0003800200 */
.L_x_103:
[----:B------:R-:W-:Y:S05]  /*1880*/  BRA `(.L_x_107) ;  /* 0x0000000000207947 */ /* 0x000fea0003800000 */
.L_x_102:
[----:B------:R-:W-:-:S04]  /*1890*/  LOP3.LUT R0, R15, 0x80000000, R14, 0x48, !PT ;  /* 0x800000000f007812 */ /* 0x000fc800078e480e */
[----:B------:R-:W-:Y:S01]  /*18a0*/  LOP3.LUT R0, R0, 0x7f800000, RZ, 0xfc, !PT ;  /* 0x7f80000000007812 */ /* 0x000fe200078efcff */
[----:B------:R-:W-:Y:S06]  /*18b0*/  BRA `(.L_x_107) ;  /* 0x0000000000147947 */ /* 0x000fec0003800000 */
.L_x_101:
[----:B------:R-:W-:Y:S01]  /*18c0*/  LOP3.LUT R0, R15, 0x80000000, R14, 0x48, !PT ;  /* 0x800000000f007812 */ /* 0x000fe200078e480e */
[----:B------:R-:W-:Y:S06]  /*18d0*/  BRA `(.L_x_107) ;  /* 0x00000000000c7947 */ /* 0x000fec0003800000 */
.L_x_100:
[----:B------:R-:W0:Y:S01]  /*18e0*/  MUFU.RSQ R0, -QNAN ;  /* 0xffc0000000007908 */ /* 0x000e220000001400 */
[----:B------:R-:W-:Y:S05]  /*18f0*/  BRA `(.L_x_107) ;  /* 0x0000000000047947 */ /* 0x000fea0003800000 */
.L_x_99:
[----:B------:R-:W-:-:S07]  /*1900*/  FADD.FTZ R0, R0, R3 ;  /* 0x0000000300007221 */ /* 0x000fce0000010000 */
.L_x_107:
[----:B------:R-:W-:Y:S05]  /*1910*/  BSYNC.RECONVERGENT B1 ;  /* 0x0000000000017941 */ /* 0x000fea0003800200 */
.L_x_97:
[----:B------:R-:W-:Y:S01]  /*1920*/  HFMA2 R13, -RZ, RZ, 0, 0 ;  /* 0x00000000ff0d7431 */ /* 0x000fe200000001ff */
[----:B------:R-:W-:-:S04]  /*1930*/  MOV R12, R10 ;  /* 0x0000000a000c7202 */ /* 0x000fc80000000f00 */
[----:B0-----:R-:W-:Y:S05]  /*1940*/  RET.REL.NODEC R12 `(_Z19OnlineSoftmaxKernelPfi) ;  /* 0xffffffe40cac7950 */ /* 0x001fea0003c3ffff */
.L_x_108:
        /* <DEDUP_REMOVED lines=11> */
.L_x_109:


//--------------------- .nv.shared._Z25SgemmOptimizedSmallKernelILi64EEvPfS0_S0_ibf --------------------------
	.section	.nv.shared._Z25SgemmOptimizedSmallKernelILi64EEvPfS0_S0_ibf,"aw",@nobits
	.sectionflags	@""
	.align	16
.nv.shared._Z25SgemmOptimizedSmallKernelILi64EEvPfS0_S0_ibf:
	.zero		19456


//--------------------- .nv.shared.reserved.0     --------------------------
	.section	.nv.shared.reserved.0,"aw",@nobits
	.weak		__nv_reservedSMEM_offset_0_alias
	.size		__nv_reservedSMEM_offset_0_alias, 0, 64
	.other		__nv_reservedSMEM_offset_0_alias,@"STO_CUDA_RESERVED_SHARED STV_DEFAULT"
__nv_reservedSMEM_offset_0_alias:
	.zero		0
	.zero		64


//--------------------- .nv.shared._Z25SgemmOptimizedSmallKernelILi32EEvPfS0_S0_ibf --------------------------
	.section	.nv.shared._Z25SgemmOptimizedSmallKernelILi32EEvPfS0_S0_ibf,"aw",@nobits
	.sectionflags	@""
	.align	16
.nv.shared._Z25SgemmOptimizedSmallKernelILi32EEvPfS0_S0_ibf:
	.zero		6144


//--------------------- .nv.shared._Z25SgemmOptimizedLargeKernelILi64EEvPfS0_S0_ibf --------------------------
	.section	.nv.shared._Z25SgemmOptimizedLargeKernelILi64EEvPfS0_S0_ibf,"aw",@nobits
	.sectionflags	@""
	.align	16
.nv.shared._Z25SgemmOptimizedLargeKernelILi64EEvPfS0_S0_ibf:
	.zero		37888


//--------------------- .nv.shared._Z19OnlineSoftmaxKernelPfi --------------------------
	.section	.nv.shared._Z19OnlineSoftmaxKernelPfi,"aw",@nobits
	.sectionflags	@""
	.align	16
	.zero		1024


//--------------------- .nv.constant0._Z25SgemmOptimizedSmallKernelILi64EEvPfS0_S0_ibf --------------------------
	.section	.nv.constant0._Z25SgemmOptimizedSmallKernelILi64EEvPfS0_S0_ibf,"a",@progbits
	.sectionflags	@""
	.align	4
.nv.constant0._Z25SgemmOptimizedSmallKernelILi64EEvPfS0_S0_ibf:
	.zero		932


//--------------------- .nv.constant0._Z25SgemmOptimizedSmallKernelILi32EEvPfS0_S0_ibf --------------------------
	.section	.nv.constant0._Z25SgemmOptimizedSmallKernelILi32EEvPfS0_S0_ibf,"a",@progbits
	.sectionflags	@""
	.align	4
.nv.constant0._Z25SgemmOptimizedSmallKernelILi32EEvPfS0_S0_ibf:
	.zero		932


//--------------------- .nv.constant0._Z25SgemmOptimizedLargeKernelILi64EEvPfS0_S0_ibf --------------------------
	.section	.nv.constant0._Z25SgemmOptimizedLargeKernelILi64EEvPfS0_S0_ibf,"a",@progbits
	.sectionflags	@""
	.align	4
.nv.constant0._Z25SgemmOptimizedLargeKernelILi64EEvPfS0_S0_ibf:
	.zero		932


//--------------------- .nv.constant0._Z19OnlineSoftmaxKernelPfi --------------------------
	.section	.nv.constant0._Z19OnlineSoftmaxKernelPfi,"a",@progbits
	.sectionflags	@""
	.align	4
.nv.constant0._Z19OnlineSoftmaxKernelPfi:
	.zero		908


//--------------------- SYMBOLS --------------------------

	.type		.nv.reservedSmem.offset0,@object
	.size		.nv.reservedSmem.offset0,0x4
	.type		.nv.reservedSmem.cap,@object
	.size		.nv.reservedSmem.cap,0x4
